//
// Generated by NVIDIA NVVM Compiler
//
// Compiler Build ID: CL-36424714
// Cuda compilation tools, release 13.0, V13.0.88
// Based on NVVM 20.0.0
//

.version 9.0
.target sm_100
.address_size 64

	// .globl	my_kernel_kernel0
// _ZZ17my_kernel_kernel0E18PaddedInput_shared has been demoted
// _ZZ17my_kernel_kernel0E18placeholder_shared has been demoted

.visible .entry my_kernel_kernel0(
	.param .u64 .ptr .align 1 my_kernel_kernel0_param_0,
	.param .u64 .ptr .align 1 my_kernel_kernel0_param_1,
	.param .u64 .ptr .align 1 my_kernel_kernel0_param_2,
	.param .u64 .ptr .align 1 my_kernel_kernel0_param_3
)
{
	.local .align 16 .b8 	__local_depot0[960];
	.reg .b64 	%SP;
	.reg .b64 	%SPL;
	.reg .pred 	%p<8>;
	.reg .b32 	%r<45>;
	.reg .b32 	%f<1137>;
	.reg .b64 	%rd<28>;
	// demoted variable
	.shared .align 4 .b8 _ZZ17my_kernel_kernel0E18PaddedInput_shared[1800];
	// demoted variable
	.shared .align 4 .b8 _ZZ17my_kernel_kernel0E18placeholder_shared[128];
	mov.u64 	%SPL, __local_depot0;
	ld.param.u64 	%rd9, [my_kernel_kernel0_param_0];
	cvta.to.global.u64 	%rd10, %rd9;
	add.u64 	%rd1, %SPL, 0;
	mov.f32 	%f897, 0f00000000;
	st.local.v4.f32 	[%rd1], {%f897, %f897, %f897, %f897};
	st.local.v4.f32 	[%rd1+480], {%f897, %f897, %f897, %f897};
	st.local.v4.f32 	[%rd1+16], {%f897, %f897, %f897, %f897};
	st.local.v4.f32 	[%rd1+496], {%f897, %f897, %f897, %f897};
	st.local.v4.f32 	[%rd1+32], {%f897, %f897, %f897, %f897};
	st.local.v4.f32 	[%rd1+512], {%f897, %f897, %f897, %f897};
	st.local.v4.f32 	[%rd1+48], {%f897, %f897, %f897, %f897};
	st.local.v4.f32 	[%rd1+528], {%f897, %f897, %f897, %f897};
	st.local.v4.f32 	[%rd1+64], {%f897, %f897, %f897, %f897};
	st.local.v4.f32 	[%rd1+544], {%f897, %f897, %f897, %f897};
	st.local.v4.f32 	[%rd1+80], {%f897, %f897, %f897, %f897};
	st.local.v4.f32 	[%rd1+560], {%f897, %f897, %f897, %f897};
	st.local.v4.f32 	[%rd1+96], {%f897, %f897, %f897, %f897};
	st.local.v4.f32 	[%rd1+576], {%f897, %f897, %f897, %f897};
	st.local.v4.f32 	[%rd1+112], {%f897, %f897, %f897, %f897};
	st.local.v4.f32 	[%rd1+592], {%f897, %f897, %f897, %f897};
	st.local.v4.f32 	[%rd1+128], {%f897, %f897, %f897, %f897};
	st.local.v4.f32 	[%rd1+608], {%f897, %f897, %f897, %f897};
	st.local.v4.f32 	[%rd1+144], {%f897, %f897, %f897, %f897};
	st.local.v4.f32 	[%rd1+624], {%f897, %f897, %f897, %f897};
	st.local.v4.f32 	[%rd1+160], {%f897, %f897, %f897, %f897};
	st.local.v4.f32 	[%rd1+640], {%f897, %f897, %f897, %f897};
	st.local.v4.f32 	[%rd1+176], {%f897, %f897, %f897, %f897};
	st.local.v4.f32 	[%rd1+656], {%f897, %f897, %f897, %f897};
	st.local.v4.f32 	[%rd1+192], {%f897, %f897, %f897, %f897};
	st.local.v4.f32 	[%rd1+672], {%f897, %f897, %f897, %f897};
	st.local.v4.f32 	[%rd1+208], {%f897, %f897, %f897, %f897};
	st.local.v4.f32 	[%rd1+688], {%f897, %f897, %f897, %f897};
	st.local.v4.f32 	[%rd1+224], {%f897, %f897, %f897, %f897};
	st.local.v4.f32 	[%rd1+704], {%f897, %f897, %f897, %f897};
	st.local.v4.f32 	[%rd1+240], {%f897, %f897, %f897, %f897};
	st.local.v4.f32 	[%rd1+720], {%f897, %f897, %f897, %f897};
	st.local.v4.f32 	[%rd1+256], {%f897, %f897, %f897, %f897};
	st.local.v4.f32 	[%rd1+736], {%f897, %f897, %f897, %f897};
	st.local.v4.f32 	[%rd1+272], {%f897, %f897, %f897, %f897};
	st.local.v4.f32 	[%rd1+752], {%f897, %f897, %f897, %f897};
	st.local.v4.f32 	[%rd1+288], {%f897, %f897, %f897, %f897};
	st.local.v4.f32 	[%rd1+768], {%f897, %f897, %f897, %f897};
	st.local.v4.f32 	[%rd1+304], {%f897, %f897, %f897, %f897};
	st.local.v4.f32 	[%rd1+784], {%f897, %f897, %f897, %f897};
	st.local.v4.f32 	[%rd1+320], {%f897, %f897, %f897, %f897};
	st.local.v4.f32 	[%rd1+800], {%f897, %f897, %f897, %f897};
	st.local.v4.f32 	[%rd1+336], {%f897, %f897, %f897, %f897};
	st.local.v4.f32 	[%rd1+816], {%f897, %f897, %f897, %f897};
	st.local.v4.f32 	[%rd1+352], {%f897, %f897, %f897, %f897};
	st.local.v4.f32 	[%rd1+832], {%f897, %f897, %f897, %f897};
	st.local.v4.f32 	[%rd1+368], {%f897, %f897, %f897, %f897};
	st.local.v4.f32 	[%rd1+848], {%f897, %f897, %f897, %f897};
	st.local.v4.f32 	[%rd1+384], {%f897, %f897, %f897, %f897};
	st.local.v4.f32 	[%rd1+864], {%f897, %f897, %f897, %f897};
	st.local.v4.f32 	[%rd1+400], {%f897, %f897, %f897, %f897};
	st.local.v4.f32 	[%rd1+880], {%f897, %f897, %f897, %f897};
	st.local.v4.f32 	[%rd1+416], {%f897, %f897, %f897, %f897};
	st.local.v4.f32 	[%rd1+896], {%f897, %f897, %f897, %f897};
	st.local.v4.f32 	[%rd1+432], {%f897, %f897, %f897, %f897};
	st.local.v4.f32 	[%rd1+912], {%f897, %f897, %f897, %f897};
	st.local.v4.f32 	[%rd1+448], {%f897, %f897, %f897, %f897};
	st.local.v4.f32 	[%rd1+928], {%f897, %f897, %f897, %f897};
	st.local.v4.f32 	[%rd1+464], {%f897, %f897, %f897, %f897};
	st.local.v4.f32 	[%rd1+944], {%f897, %f897, %f897, %f897};
	mov.u32 	%r11, %tid.x;
	mov.u32 	%r12, %ctaid.x;
	shl.b32 	%r13, %r12, 5;
	add.s32 	%r42, %r13, %r11;
	mul.wide.u32 	%rd12, %r11, 2944;
	add.s64 	%rd13, %rd12, %rd10;
	add.s64 	%rd27, %rd13, 706560;
	mov.b32 	%r43, 0;
	shl.b32 	%r15, %r11, 2;
	mov.u32 	%r16, _ZZ17my_kernel_kernel0E18PaddedInput_shared;
	add.s32 	%r17, %r16, %r15;
	mov.f32 	%f898, %f897;
	mov.f32 	%f899, %f897;
	mov.f32 	%f900, %f897;
	mov.f32 	%f901, %f897;
	mov.f32 	%f902, %f897;
	mov.f32 	%f903, %f897;
	mov.f32 	%f904, %f897;
	mov.f32 	%f905, %f897;
	mov.f32 	%f906, %f897;
	mov.f32 	%f907, %f897;
	mov.f32 	%f908, %f897;
	mov.f32 	%f909, %f897;
	mov.f32 	%f910, %f897;
	mov.f32 	%f911, %f897;
	mov.f32 	%f912, %f897;
	mov.f32 	%f913, %f897;
	mov.f32 	%f914, %f897;
	mov.f32 	%f915, %f897;
	mov.f32 	%f916, %f897;
	mov.f32 	%f917, %f897;
	mov.f32 	%f918, %f897;
	mov.f32 	%f919, %f897;
	mov.f32 	%f920, %f897;
	mov.f32 	%f921, %f897;
	mov.f32 	%f922, %f897;
	mov.f32 	%f923, %f897;
	mov.f32 	%f924, %f897;
	mov.f32 	%f925, %f897;
	mov.f32 	%f926, %f897;
	mov.f32 	%f927, %f897;
	mov.f32 	%f928, %f897;
	mov.f32 	%f929, %f897;
	mov.f32 	%f930, %f897;
	mov.f32 	%f931, %f897;
	mov.f32 	%f932, %f897;
	mov.f32 	%f933, %f897;
	mov.f32 	%f934, %f897;
	mov.f32 	%f935, %f897;
	mov.f32 	%f936, %f897;
	mov.f32 	%f937, %f897;
	mov.f32 	%f938, %f897;
	mov.f32 	%f939, %f897;
	mov.f32 	%f940, %f897;
	mov.f32 	%f941, %f897;
	mov.f32 	%f942, %f897;
	mov.f32 	%f943, %f897;
	mov.f32 	%f944, %f897;
	mov.f32 	%f945, %f897;
	mov.f32 	%f946, %f897;
	mov.f32 	%f947, %f897;
	mov.f32 	%f948, %f897;
	mov.f32 	%f949, %f897;
	mov.f32 	%f950, %f897;
	mov.f32 	%f951, %f897;
	mov.f32 	%f952, %f897;
	mov.f32 	%f953, %f897;
	mov.f32 	%f954, %f897;
	mov.f32 	%f955, %f897;
	mov.f32 	%f956, %f897;
	mov.f32 	%f957, %f897;
	mov.f32 	%f958, %f897;
	mov.f32 	%f959, %f897;
	mov.f32 	%f960, %f897;
	mov.f32 	%f961, %f897;
	mov.f32 	%f962, %f897;
	mov.f32 	%f963, %f897;
	mov.f32 	%f964, %f897;
	mov.f32 	%f965, %f897;
	mov.f32 	%f966, %f897;
	mov.f32 	%f967, %f897;
	mov.f32 	%f968, %f897;
	mov.f32 	%f969, %f897;
	mov.f32 	%f970, %f897;
	mov.f32 	%f971, %f897;
	mov.f32 	%f972, %f897;
	mov.f32 	%f973, %f897;
	mov.f32 	%f974, %f897;
	mov.f32 	%f975, %f897;
	mov.f32 	%f976, %f897;
	mov.f32 	%f977, %f897;
	mov.f32 	%f978, %f897;
	mov.f32 	%f979, %f897;
	mov.f32 	%f980, %f897;
	mov.f32 	%f981, %f897;
	mov.f32 	%f982, %f897;
	mov.f32 	%f983, %f897;
	mov.f32 	%f984, %f897;
	mov.f32 	%f985, %f897;
	mov.f32 	%f986, %f897;
	mov.f32 	%f987, %f897;
	mov.f32 	%f988, %f897;
	mov.f32 	%f989, %f897;
	mov.f32 	%f990, %f897;
	mov.f32 	%f991, %f897;
	mov.f32 	%f992, %f897;
	mov.f32 	%f993, %f897;
	mov.f32 	%f994, %f897;
	mov.f32 	%f995, %f897;
	mov.f32 	%f996, %f897;
	mov.f32 	%f997, %f897;
	mov.f32 	%f998, %f897;
	mov.f32 	%f999, %f897;
	mov.f32 	%f1000, %f897;
	mov.f32 	%f1001, %f897;
	mov.f32 	%f1002, %f897;
	mov.f32 	%f1003, %f897;
	mov.f32 	%f1004, %f897;
	mov.f32 	%f1005, %f897;
	mov.f32 	%f1006, %f897;
	mov.f32 	%f1007, %f897;
	mov.f32 	%f1008, %f897;
	mov.f32 	%f1009, %f897;
	mov.f32 	%f1010, %f897;
	mov.f32 	%f1011, %f897;
	mov.f32 	%f1012, %f897;
	mov.f32 	%f1013, %f897;
	mov.f32 	%f1014, %f897;
	mov.f32 	%f1015, %f897;
	mov.f32 	%f1016, %f897;
	mov.f32 	%f1017, %f897;
	mov.f32 	%f1018, %f897;
	mov.f32 	%f1019, %f897;
	mov.f32 	%f1020, %f897;
	mov.f32 	%f1021, %f897;
	mov.f32 	%f1022, %f897;
	mov.f32 	%f1023, %f897;
	mov.f32 	%f1024, %f897;
	mov.f32 	%f1025, %f897;
	mov.f32 	%f1026, %f897;
	mov.f32 	%f1027, %f897;
	mov.f32 	%f1028, %f897;
	mov.f32 	%f1029, %f897;
	mov.f32 	%f1030, %f897;
	mov.f32 	%f1031, %f897;
	mov.f32 	%f1032, %f897;
	mov.f32 	%f1033, %f897;
	mov.f32 	%f1034, %f897;
	mov.f32 	%f1035, %f897;
	mov.f32 	%f1036, %f897;
	mov.f32 	%f1037, %f897;
	mov.f32 	%f1038, %f897;
	mov.f32 	%f1039, %f897;
	mov.f32 	%f1040, %f897;
	mov.f32 	%f1041, %f897;
	mov.f32 	%f1042, %f897;
	mov.f32 	%f1043, %f897;
	mov.f32 	%f1044, %f897;
	mov.f32 	%f1045, %f897;
	mov.f32 	%f1046, %f897;
	mov.f32 	%f1047, %f897;
	mov.f32 	%f1048, %f897;
	mov.f32 	%f1049, %f897;
	mov.f32 	%f1050, %f897;
	mov.f32 	%f1051, %f897;
	mov.f32 	%f1052, %f897;
	mov.f32 	%f1053, %f897;
	mov.f32 	%f1054, %f897;
	mov.f32 	%f1055, %f897;
	mov.f32 	%f1056, %f897;
	mov.f32 	%f1057, %f897;
	mov.f32 	%f1058, %f897;
	mov.f32 	%f1059, %f897;
	mov.f32 	%f1060, %f897;
	mov.f32 	%f1061, %f897;
	mov.f32 	%f1062, %f897;
	mov.f32 	%f1063, %f897;
	mov.f32 	%f1064, %f897;
	mov.f32 	%f1065, %f897;
	mov.f32 	%f1066, %f897;
	mov.f32 	%f1067, %f897;
	mov.f32 	%f1068, %f897;
	mov.f32 	%f1069, %f897;
	mov.f32 	%f1070, %f897;
	mov.f32 	%f1071, %f897;
	mov.f32 	%f1072, %f897;
	mov.f32 	%f1073, %f897;
	mov.f32 	%f1074, %f897;
	mov.f32 	%f1075, %f897;
	mov.f32 	%f1076, %f897;
	mov.f32 	%f1077, %f897;
	mov.f32 	%f1078, %f897;
	mov.f32 	%f1079, %f897;
	mov.f32 	%f1080, %f897;
	mov.f32 	%f1081, %f897;
	mov.f32 	%f1082, %f897;
	mov.f32 	%f1083, %f897;
	mov.f32 	%f1084, %f897;
	mov.f32 	%f1085, %f897;
	mov.f32 	%f1086, %f897;
	mov.f32 	%f1087, %f897;
	mov.f32 	%f1088, %f897;
	mov.f32 	%f1089, %f897;
	mov.f32 	%f1090, %f897;
	mov.f32 	%f1091, %f897;
	mov.f32 	%f1092, %f897;
	mov.f32 	%f1093, %f897;
	mov.f32 	%f1094, %f897;
	mov.f32 	%f1095, %f897;
	mov.f32 	%f1096, %f897;
	mov.f32 	%f1097, %f897;
	mov.f32 	%f1098, %f897;
	mov.f32 	%f1099, %f897;
	mov.f32 	%f1100, %f897;
	mov.f32 	%f1101, %f897;
	mov.f32 	%f1102, %f897;
	mov.f32 	%f1103, %f897;
	mov.f32 	%f1104, %f897;
	mov.f32 	%f1105, %f897;
	mov.f32 	%f1106, %f897;
	mov.f32 	%f1107, %f897;
	mov.f32 	%f1108, %f897;
	mov.f32 	%f1109, %f897;
	mov.f32 	%f1110, %f897;
	mov.f32 	%f1111, %f897;
	mov.f32 	%f1112, %f897;
	mov.f32 	%f1113, %f897;
	mov.f32 	%f1114, %f897;
	mov.f32 	%f1115, %f897;
	mov.f32 	%f1116, %f897;
	mov.f32 	%f1117, %f897;
	mov.f32 	%f1118, %f897;
	mov.f32 	%f1119, %f897;
	mov.f32 	%f1120, %f897;
	mov.f32 	%f1121, %f897;
	mov.f32 	%f1122, %f897;
	mov.f32 	%f1123, %f897;
	mov.f32 	%f1124, %f897;
	mov.f32 	%f1125, %f897;
	mov.f32 	%f1126, %f897;
	mov.f32 	%f1127, %f897;
	mov.f32 	%f1128, %f897;
	mov.f32 	%f1129, %f897;
	mov.f32 	%f1130, %f897;
	mov.f32 	%f1131, %f897;
	mov.f32 	%f1132, %f897;
	mov.f32 	%f1133, %f897;
	mov.f32 	%f1134, %f897;
	mov.f32 	%f1135, %f897;
	mov.f32 	%f1136, %f897;
$L__BB0_1:
	setp.gt.u32 	%p2, %r11, 29;
	bar.sync 	0;
	ld.global.nc.f32 	%f490, [%rd27+-706560];
	st.shared.f32 	[%r17], %f490;
	ld.global.nc.f32 	%f491, [%rd27+-529920];
	st.shared.f32 	[%r17+240], %f491;
	ld.global.nc.f32 	%f492, [%rd27+-353280];
	st.shared.f32 	[%r17+480], %f492;
	ld.global.nc.f32 	%f493, [%rd27+-176640];
	st.shared.f32 	[%r17+720], %f493;
	ld.global.nc.f32 	%f494, [%rd27];
	st.shared.f32 	[%r17+960], %f494;
	ld.global.nc.f32 	%f495, [%rd27+176640];
	st.shared.f32 	[%r17+1200], %f495;
	ld.global.nc.f32 	%f496, [%rd27+353280];
	st.shared.f32 	[%r17+1440], %f496;
	@%p2 bra 	$L__BB0_3;
	ld.global.nc.f32 	%f497, [%rd27+529920];
	mov.u32 	%r19, %tid.x;
	shl.b32 	%r20, %r19, 2;
	mov.u32 	%r21, _ZZ17my_kernel_kernel0E18PaddedInput_shared;
	add.s32 	%r22, %r21, %r20;
	st.shared.f32 	[%r22+1680], %f497;
	bra.uni 	$L__BB0_4;
$L__BB0_3:
	mov.u32 	%r18, %tid.x;
	setp.gt.u32 	%p3, %r18, 31;
	@%p3 bra 	$L__BB0_5;
$L__BB0_4:
	ld.param.u64 	%rd24, [my_kernel_kernel0_param_1];
	cvta.to.global.u64 	%rd14, %rd24;
	mul.wide.u32 	%rd15, %r42, 4;
	add.s64 	%rd16, %rd14, %rd15;
	ld.global.nc.f32 	%f498, [%rd16];
	mov.u32 	%r23, %tid.x;
	shl.b32 	%r24, %r23, 2;
	mov.u32 	%r25, _ZZ17my_kernel_kernel0E18placeholder_shared;
	add.s32 	%r26, %r25, %r24;
	st.shared.f32 	[%r26], %f498;
$L__BB0_5:
	bar.sync 	0;
	mov.u32 	%r27, %tid.x;
	shl.b32 	%r28, %r27, 2;
	and.b32  	%r4, %r28, 12;
	shl.b32 	%r29, %r27, 4;
	and.b32  	%r30, %r29, 48;
	mov.u32 	%r31, _ZZ17my_kernel_kernel0E18placeholder_shared;
	add.s32 	%r32, %r31, %r30;
	ld.shared.f32 	%f499, [%r32];
	ld.shared.f32 	%f500, [%r32+64];
	ld.shared.f32 	%f501, [%r32+4];
	ld.shared.f32 	%f502, [%r32+68];
	ld.shared.f32 	%f503, [%r32+8];
	ld.shared.f32 	%f504, [%r32+72];
	ld.shared.f32 	%f505, [%r32+12];
	ld.shared.f32 	%f506, [%r32+76];
	shr.u32 	%r5, %r27, 2;
	mov.u32 	%r33, _ZZ17my_kernel_kernel0E18PaddedInput_shared;
	mad.lo.s32 	%r34, %r5, 60, %r33;
	ld.shared.f32 	%f507, [%r34];
	fma.rn.f32 	%f1136, %f507, %f499, %f1136;
	fma.rn.f32 	%f1135, %f507, %f500, %f1135;
	fma.rn.f32 	%f1134, %f507, %f501, %f1134;
	fma.rn.f32 	%f1133, %f507, %f502, %f1133;
	fma.rn.f32 	%f1132, %f507, %f503, %f1132;
	fma.rn.f32 	%f1131, %f507, %f504, %f1131;
	fma.rn.f32 	%f1130, %f507, %f505, %f1130;
	st.local.v4.f32 	[%rd1], {%f1136, %f1134, %f1132, %f1130};
	fma.rn.f32 	%f1129, %f507, %f506, %f1129;
	st.local.v4.f32 	[%rd1+480], {%f1135, %f1133, %f1131, %f1129};
	ld.shared.f32 	%f508, [%r34+4];
	fma.rn.f32 	%f1128, %f508, %f499, %f1128;
	fma.rn.f32 	%f1127, %f508, %f500, %f1127;
	fma.rn.f32 	%f1126, %f508, %f501, %f1126;
	fma.rn.f32 	%f1125, %f508, %f502, %f1125;
	fma.rn.f32 	%f1124, %f508, %f503, %f1124;
	fma.rn.f32 	%f1123, %f508, %f504, %f1123;
	fma.rn.f32 	%f1122, %f508, %f505, %f1122;
	st.local.v4.f32 	[%rd1+16], {%f1128, %f1126, %f1124, %f1122};
	fma.rn.f32 	%f1121, %f508, %f506, %f1121;
	st.local.v4.f32 	[%rd1+496], {%f1127, %f1125, %f1123, %f1121};
	ld.shared.f32 	%f509, [%r34+8];
	fma.rn.f32 	%f1120, %f509, %f499, %f1120;
	fma.rn.f32 	%f1119, %f509, %f500, %f1119;
	fma.rn.f32 	%f1118, %f509, %f501, %f1118;
	fma.rn.f32 	%f1117, %f509, %f502, %f1117;
	fma.rn.f32 	%f1116, %f509, %f503, %f1116;
	fma.rn.f32 	%f1115, %f509, %f504, %f1115;
	fma.rn.f32 	%f1114, %f509, %f505, %f1114;
	st.local.v4.f32 	[%rd1+32], {%f1120, %f1118, %f1116, %f1114};
	fma.rn.f32 	%f1113, %f509, %f506, %f1113;
	st.local.v4.f32 	[%rd1+512], {%f1119, %f1117, %f1115, %f1113};
	ld.shared.f32 	%f510, [%r34+12];
	fma.rn.f32 	%f1112, %f510, %f499, %f1112;
	fma.rn.f32 	%f1111, %f510, %f500, %f1111;
	fma.rn.f32 	%f1110, %f510, %f501, %f1110;
	fma.rn.f32 	%f1109, %f510, %f502, %f1109;
	fma.rn.f32 	%f1108, %f510, %f503, %f1108;
	fma.rn.f32 	%f1107, %f510, %f504, %f1107;
	fma.rn.f32 	%f1106, %f510, %f505, %f1106;
	st.local.v4.f32 	[%rd1+48], {%f1112, %f1110, %f1108, %f1106};
	fma.rn.f32 	%f1105, %f510, %f506, %f1105;
	st.local.v4.f32 	[%rd1+528], {%f1111, %f1109, %f1107, %f1105};
	ld.shared.f32 	%f511, [%r34+16];
	fma.rn.f32 	%f1104, %f511, %f499, %f1104;
	fma.rn.f32 	%f1103, %f511, %f500, %f1103;
	fma.rn.f32 	%f1102, %f511, %f501, %f1102;
	fma.rn.f32 	%f1101, %f511, %f502, %f1101;
	fma.rn.f32 	%f1100, %f511, %f503, %f1100;
	fma.rn.f32 	%f1099, %f511, %f504, %f1099;
	fma.rn.f32 	%f1098, %f511, %f505, %f1098;
	st.local.v4.f32 	[%rd1+64], {%f1104, %f1102, %f1100, %f1098};
	fma.rn.f32 	%f1097, %f511, %f506, %f1097;
	st.local.v4.f32 	[%rd1+544], {%f1103, %f1101, %f1099, %f1097};
	ld.shared.f32 	%f512, [%r34+20];
	fma.rn.f32 	%f1096, %f512, %f499, %f1096;
	fma.rn.f32 	%f1095, %f512, %f500, %f1095;
	fma.rn.f32 	%f1094, %f512, %f501, %f1094;
	fma.rn.f32 	%f1093, %f512, %f502, %f1093;
	fma.rn.f32 	%f1092, %f512, %f503, %f1092;
	fma.rn.f32 	%f1091, %f512, %f504, %f1091;
	fma.rn.f32 	%f1090, %f512, %f505, %f1090;
	st.local.v4.f32 	[%rd1+80], {%f1096, %f1094, %f1092, %f1090};
	fma.rn.f32 	%f1089, %f512, %f506, %f1089;
	st.local.v4.f32 	[%rd1+560], {%f1095, %f1093, %f1091, %f1089};
	ld.shared.f32 	%f513, [%r34+24];
	fma.rn.f32 	%f1088, %f513, %f499, %f1088;
	fma.rn.f32 	%f1087, %f513, %f500, %f1087;
	fma.rn.f32 	%f1086, %f513, %f501, %f1086;
	fma.rn.f32 	%f1085, %f513, %f502, %f1085;
	fma.rn.f32 	%f1084, %f513, %f503, %f1084;
	fma.rn.f32 	%f1083, %f513, %f504, %f1083;
	fma.rn.f32 	%f1082, %f513, %f505, %f1082;
	st.local.v4.f32 	[%rd1+96], {%f1088, %f1086, %f1084, %f1082};
	fma.rn.f32 	%f1081, %f513, %f506, %f1081;
	st.local.v4.f32 	[%rd1+576], {%f1087, %f1085, %f1083, %f1081};
	ld.shared.f32 	%f514, [%r34+28];
	fma.rn.f32 	%f1080, %f514, %f499, %f1080;
	fma.rn.f32 	%f1079, %f514, %f500, %f1079;
	fma.rn.f32 	%f1078, %f514, %f501, %f1078;
	fma.rn.f32 	%f1077, %f514, %f502, %f1077;
	fma.rn.f32 	%f1076, %f514, %f503, %f1076;
	fma.rn.f32 	%f1075, %f514, %f504, %f1075;
	fma.rn.f32 	%f1074, %f514, %f505, %f1074;
	st.local.v4.f32 	[%rd1+112], {%f1080, %f1078, %f1076, %f1074};
	fma.rn.f32 	%f1073, %f514, %f506, %f1073;
	st.local.v4.f32 	[%rd1+592], {%f1079, %f1077, %f1075, %f1073};
	ld.shared.f32 	%f515, [%r34+32];
	fma.rn.f32 	%f1072, %f515, %f499, %f1072;
	fma.rn.f32 	%f1071, %f515, %f500, %f1071;
	fma.rn.f32 	%f1070, %f515, %f501, %f1070;
	fma.rn.f32 	%f1069, %f515, %f502, %f1069;
	fma.rn.f32 	%f1068, %f515, %f503, %f1068;
	fma.rn.f32 	%f1067, %f515, %f504, %f1067;
	fma.rn.f32 	%f1066, %f515, %f505, %f1066;
	st.local.v4.f32 	[%rd1+128], {%f1072, %f1070, %f1068, %f1066};
	fma.rn.f32 	%f1065, %f515, %f506, %f1065;
	st.local.v4.f32 	[%rd1+608], {%f1071, %f1069, %f1067, %f1065};
	ld.shared.f32 	%f516, [%r34+36];
	fma.rn.f32 	%f1064, %f516, %f499, %f1064;
	fma.rn.f32 	%f1063, %f516, %f500, %f1063;
	fma.rn.f32 	%f1062, %f516, %f501, %f1062;
	fma.rn.f32 	%f1061, %f516, %f502, %f1061;
	fma.rn.f32 	%f1060, %f516, %f503, %f1060;
	fma.rn.f32 	%f1059, %f516, %f504, %f1059;
	fma.rn.f32 	%f1058, %f516, %f505, %f1058;
	st.local.v4.f32 	[%rd1+144], {%f1064, %f1062, %f1060, %f1058};
	fma.rn.f32 	%f1057, %f516, %f506, %f1057;
	st.local.v4.f32 	[%rd1+624], {%f1063, %f1061, %f1059, %f1057};
	ld.shared.f32 	%f517, [%r34+40];
	fma.rn.f32 	%f1056, %f517, %f499, %f1056;
	fma.rn.f32 	%f1055, %f517, %f500, %f1055;
	fma.rn.f32 	%f1054, %f517, %f501, %f1054;
	fma.rn.f32 	%f1053, %f517, %f502, %f1053;
	fma.rn.f32 	%f1052, %f517, %f503, %f1052;
	fma.rn.f32 	%f1051, %f517, %f504, %f1051;
	fma.rn.f32 	%f1050, %f517, %f505, %f1050;
	st.local.v4.f32 	[%rd1+160], {%f1056, %f1054, %f1052, %f1050};
	fma.rn.f32 	%f1049, %f517, %f506, %f1049;
	st.local.v4.f32 	[%rd1+640], {%f1055, %f1053, %f1051, %f1049};
	ld.shared.f32 	%f518, [%r34+44];
	fma.rn.f32 	%f1048, %f518, %f499, %f1048;
	fma.rn.f32 	%f1047, %f518, %f500, %f1047;
	fma.rn.f32 	%f1046, %f518, %f501, %f1046;
	fma.rn.f32 	%f1045, %f518, %f502, %f1045;
	fma.rn.f32 	%f1044, %f518, %f503, %f1044;
	fma.rn.f32 	%f1043, %f518, %f504, %f1043;
	fma.rn.f32 	%f1042, %f518, %f505, %f1042;
	st.local.v4.f32 	[%rd1+176], {%f1048, %f1046, %f1044, %f1042};
	fma.rn.f32 	%f1041, %f518, %f506, %f1041;
	st.local.v4.f32 	[%rd1+656], {%f1047, %f1045, %f1043, %f1041};
	ld.shared.f32 	%f519, [%r34+48];
	fma.rn.f32 	%f1040, %f519, %f499, %f1040;
	fma.rn.f32 	%f1039, %f519, %f500, %f1039;
	fma.rn.f32 	%f1038, %f519, %f501, %f1038;
	fma.rn.f32 	%f1037, %f519, %f502, %f1037;
	fma.rn.f32 	%f1036, %f519, %f503, %f1036;
	fma.rn.f32 	%f1035, %f519, %f504, %f1035;
	fma.rn.f32 	%f1034, %f519, %f505, %f1034;
	st.local.v4.f32 	[%rd1+192], {%f1040, %f1038, %f1036, %f1034};
	fma.rn.f32 	%f1033, %f519, %f506, %f1033;
	st.local.v4.f32 	[%rd1+672], {%f1039, %f1037, %f1035, %f1033};
	ld.shared.f32 	%f520, [%r34+52];
	fma.rn.f32 	%f1032, %f520, %f499, %f1032;
	fma.rn.f32 	%f1031, %f520, %f500, %f1031;
	fma.rn.f32 	%f1030, %f520, %f501, %f1030;
	fma.rn.f32 	%f1029, %f520, %f502, %f1029;
	fma.rn.f32 	%f1028, %f520, %f503, %f1028;
	fma.rn.f32 	%f1027, %f520, %f504, %f1027;
	fma.rn.f32 	%f1026, %f520, %f505, %f1026;
	st.local.v4.f32 	[%rd1+208], {%f1032, %f1030, %f1028, %f1026};
	fma.rn.f32 	%f1025, %f520, %f506, %f1025;
	st.local.v4.f32 	[%rd1+688], {%f1031, %f1029, %f1027, %f1025};
	ld.shared.f32 	%f521, [%r34+56];
	fma.rn.f32 	%f1024, %f521, %f499, %f1024;
	fma.rn.f32 	%f1023, %f521, %f500, %f1023;
	fma.rn.f32 	%f1022, %f521, %f501, %f1022;
	fma.rn.f32 	%f1021, %f521, %f502, %f1021;
	fma.rn.f32 	%f1020, %f521, %f503, %f1020;
	fma.rn.f32 	%f1019, %f521, %f504, %f1019;
	fma.rn.f32 	%f1018, %f521, %f505, %f1018;
	st.local.v4.f32 	[%rd1+224], {%f1024, %f1022, %f1020, %f1018};
	fma.rn.f32 	%f1017, %f521, %f506, %f1017;
	st.local.v4.f32 	[%rd1+704], {%f1023, %f1021, %f1019, %f1017};
	ld.shared.f32 	%f522, [%r34+900];
	fma.rn.f32 	%f1016, %f522, %f499, %f1016;
	fma.rn.f32 	%f1015, %f522, %f500, %f1015;
	fma.rn.f32 	%f1014, %f522, %f501, %f1014;
	fma.rn.f32 	%f1013, %f522, %f502, %f1013;
	fma.rn.f32 	%f1012, %f522, %f503, %f1012;
	fma.rn.f32 	%f1011, %f522, %f504, %f1011;
	fma.rn.f32 	%f1010, %f522, %f505, %f1010;
	st.local.v4.f32 	[%rd1+240], {%f1016, %f1014, %f1012, %f1010};
	fma.rn.f32 	%f1009, %f522, %f506, %f1009;
	st.local.v4.f32 	[%rd1+720], {%f1015, %f1013, %f1011, %f1009};
	ld.shared.f32 	%f523, [%r34+904];
	fma.rn.f32 	%f1008, %f523, %f499, %f1008;
	fma.rn.f32 	%f1007, %f523, %f500, %f1007;
	fma.rn.f32 	%f1006, %f523, %f501, %f1006;
	fma.rn.f32 	%f1005, %f523, %f502, %f1005;
	fma.rn.f32 	%f1004, %f523, %f503, %f1004;
	fma.rn.f32 	%f1003, %f523, %f504, %f1003;
	fma.rn.f32 	%f1002, %f523, %f505, %f1002;
	st.local.v4.f32 	[%rd1+256], {%f1008, %f1006, %f1004, %f1002};
	fma.rn.f32 	%f1001, %f523, %f506, %f1001;
	st.local.v4.f32 	[%rd1+736], {%f1007, %f1005, %f1003, %f1001};
	ld.shared.f32 	%f524, [%r34+908];
	fma.rn.f32 	%f1000, %f524, %f499, %f1000;
	fma.rn.f32 	%f999, %f524, %f500, %f999;
	fma.rn.f32 	%f998, %f524, %f501, %f998;
	fma.rn.f32 	%f997, %f524, %f502, %f997;
	fma.rn.f32 	%f996, %f524, %f503, %f996;
	fma.rn.f32 	%f995, %f524, %f504, %f995;
	fma.rn.f32 	%f994, %f524, %f505, %f994;
	st.local.v4.f32 	[%rd1+272], {%f1000, %f998, %f996, %f994};
	fma.rn.f32 	%f993, %f524, %f506, %f993;
	st.local.v4.f32 	[%rd1+752], {%f999, %f997, %f995, %f993};
	ld.shared.f32 	%f525, [%r34+912];
	fma.rn.f32 	%f992, %f525, %f499, %f992;
	fma.rn.f32 	%f991, %f525, %f500, %f991;
	fma.rn.f32 	%f990, %f525, %f501, %f990;
	fma.rn.f32 	%f989, %f525, %f502, %f989;
	fma.rn.f32 	%f988, %f525, %f503, %f988;
	fma.rn.f32 	%f987, %f525, %f504, %f987;
	fma.rn.f32 	%f986, %f525, %f505, %f986;
	st.local.v4.f32 	[%rd1+288], {%f992, %f990, %f988, %f986};
	fma.rn.f32 	%f985, %f525, %f506, %f985;
	st.local.v4.f32 	[%rd1+768], {%f991, %f989, %f987, %f985};
	ld.shared.f32 	%f526, [%r34+916];
	fma.rn.f32 	%f984, %f526, %f499, %f984;
	fma.rn.f32 	%f983, %f526, %f500, %f983;
	fma.rn.f32 	%f982, %f526, %f501, %f982;
	fma.rn.f32 	%f981, %f526, %f502, %f981;
	fma.rn.f32 	%f980, %f526, %f503, %f980;
	fma.rn.f32 	%f979, %f526, %f504, %f979;
	fma.rn.f32 	%f978, %f526, %f505, %f978;
	st.local.v4.f32 	[%rd1+304], {%f984, %f982, %f980, %f978};
	fma.rn.f32 	%f977, %f526, %f506, %f977;
	st.local.v4.f32 	[%rd1+784], {%f983, %f981, %f979, %f977};
	ld.shared.f32 	%f527, [%r34+920];
	fma.rn.f32 	%f976, %f527, %f499, %f976;
	fma.rn.f32 	%f975, %f527, %f500, %f975;
	fma.rn.f32 	%f974, %f527, %f501, %f974;
	fma.rn.f32 	%f973, %f527, %f502, %f973;
	fma.rn.f32 	%f972, %f527, %f503, %f972;
	fma.rn.f32 	%f971, %f527, %f504, %f971;
	fma.rn.f32 	%f970, %f527, %f505, %f970;
	st.local.v4.f32 	[%rd1+320], {%f976, %f974, %f972, %f970};
	fma.rn.f32 	%f969, %f527, %f506, %f969;
	st.local.v4.f32 	[%rd1+800], {%f975, %f973, %f971, %f969};
	ld.shared.f32 	%f528, [%r34+924];
	fma.rn.f32 	%f968, %f528, %f499, %f968;
	fma.rn.f32 	%f967, %f528, %f500, %f967;
	fma.rn.f32 	%f966, %f528, %f501, %f966;
	fma.rn.f32 	%f965, %f528, %f502, %f965;
	fma.rn.f32 	%f964, %f528, %f503, %f964;
	fma.rn.f32 	%f963, %f528, %f504, %f963;
	fma.rn.f32 	%f962, %f528, %f505, %f962;
	st.local.v4.f32 	[%rd1+336], {%f968, %f966, %f964, %f962};
	fma.rn.f32 	%f961, %f528, %f506, %f961;
	st.local.v4.f32 	[%rd1+816], {%f967, %f965, %f963, %f961};
	ld.shared.f32 	%f529, [%r34+928];
	fma.rn.f32 	%f960, %f529, %f499, %f960;
	fma.rn.f32 	%f959, %f529, %f500, %f959;
	fma.rn.f32 	%f958, %f529, %f501, %f958;
	fma.rn.f32 	%f957, %f529, %f502, %f957;
	fma.rn.f32 	%f956, %f529, %f503, %f956;
	fma.rn.f32 	%f955, %f529, %f504, %f955;
	fma.rn.f32 	%f954, %f529, %f505, %f954;
	st.local.v4.f32 	[%rd1+352], {%f960, %f958, %f956, %f954};
	fma.rn.f32 	%f953, %f529, %f506, %f953;
	st.local.v4.f32 	[%rd1+832], {%f959, %f957, %f955, %f953};
	ld.shared.f32 	%f530, [%r34+932];
	fma.rn.f32 	%f952, %f530, %f499, %f952;
	fma.rn.f32 	%f951, %f530, %f500, %f951;
	fma.rn.f32 	%f950, %f530, %f501, %f950;
	fma.rn.f32 	%f949, %f530, %f502, %f949;
	fma.rn.f32 	%f948, %f530, %f503, %f948;
	fma.rn.f32 	%f947, %f530, %f504, %f947;
	fma.rn.f32 	%f946, %f530, %f505, %f946;
	st.local.v4.f32 	[%rd1+368], {%f952, %f950, %f948, %f946};
	fma.rn.f32 	%f945, %f530, %f506, %f945;
	st.local.v4.f32 	[%rd1+848], {%f951, %f949, %f947, %f945};
	ld.shared.f32 	%f531, [%r34+936];
	fma.rn.f32 	%f944, %f531, %f499, %f944;
	fma.rn.f32 	%f943, %f531, %f500, %f943;
	fma.rn.f32 	%f942, %f531, %f501, %f942;
	fma.rn.f32 	%f941, %f531, %f502, %f941;
	fma.rn.f32 	%f940, %f531, %f503, %f940;
	fma.rn.f32 	%f939, %f531, %f504, %f939;
	fma.rn.f32 	%f938, %f531, %f505, %f938;
	st.local.v4.f32 	[%rd1+384], {%f944, %f942, %f940, %f938};
	fma.rn.f32 	%f937, %f531, %f506, %f937;
	st.local.v4.f32 	[%rd1+864], {%f943, %f941, %f939, %f937};
	ld.shared.f32 	%f532, [%r34+940];
	fma.rn.f32 	%f936, %f532, %f499, %f936;
	fma.rn.f32 	%f935, %f532, %f500, %f935;
	fma.rn.f32 	%f934, %f532, %f501, %f934;
	fma.rn.f32 	%f933, %f532, %f502, %f933;
	fma.rn.f32 	%f932, %f532, %f503, %f932;
	fma.rn.f32 	%f931, %f532, %f504, %f931;
	fma.rn.f32 	%f930, %f532, %f505, %f930;
	st.local.v4.f32 	[%rd1+400], {%f936, %f934, %f932, %f930};
	fma.rn.f32 	%f929, %f532, %f506, %f929;
	st.local.v4.f32 	[%rd1+880], {%f935, %f933, %f931, %f929};
	ld.shared.f32 	%f533, [%r34+944];
	fma.rn.f32 	%f928, %f533, %f499, %f928;
	fma.rn.f32 	%f927, %f533, %f500, %f927;
	fma.rn.f32 	%f926, %f533, %f501, %f926;
	fma.rn.f32 	%f925, %f533, %f502, %f925;
	fma.rn.f32 	%f924, %f533, %f503, %f924;
	fma.rn.f32 	%f923, %f533, %f504, %f923;
	fma.rn.f32 	%f922, %f533, %f505, %f922;
	st.local.v4.f32 	[%rd1+416], {%f928, %f926, %f924, %f922};
	fma.rn.f32 	%f921, %f533, %f506, %f921;
	st.local.v4.f32 	[%rd1+896], {%f927, %f925, %f923, %f921};
	ld.shared.f32 	%f534, [%r34+948];
	fma.rn.f32 	%f920, %f534, %f499, %f920;
	fma.rn.f32 	%f919, %f534, %f500, %f919;
	fma.rn.f32 	%f918, %f534, %f501, %f918;
	fma.rn.f32 	%f917, %f534, %f502, %f917;
	fma.rn.f32 	%f916, %f534, %f503, %f916;
	fma.rn.f32 	%f915, %f534, %f504, %f915;
	fma.rn.f32 	%f914, %f534, %f505, %f914;
	st.local.v4.f32 	[%rd1+432], {%f920, %f918, %f916, %f914};
	fma.rn.f32 	%f913, %f534, %f506, %f913;
	st.local.v4.f32 	[%rd1+912], {%f919, %f917, %f915, %f913};
	ld.shared.f32 	%f535, [%r34+952];
	fma.rn.f32 	%f912, %f535, %f499, %f912;
	fma.rn.f32 	%f911, %f535, %f500, %f911;
	fma.rn.f32 	%f910, %f535, %f501, %f910;
	fma.rn.f32 	%f909, %f535, %f502, %f909;
	fma.rn.f32 	%f908, %f535, %f503, %f908;
	fma.rn.f32 	%f907, %f535, %f504, %f907;
	fma.rn.f32 	%f906, %f535, %f505, %f906;
	st.local.v4.f32 	[%rd1+448], {%f912, %f910, %f908, %f906};
	fma.rn.f32 	%f905, %f535, %f506, %f905;
	st.local.v4.f32 	[%rd1+928], {%f911, %f909, %f907, %f905};
	ld.shared.f32 	%f536, [%r34+956];
	fma.rn.f32 	%f904, %f536, %f499, %f904;
	fma.rn.f32 	%f903, %f536, %f500, %f903;
	fma.rn.f32 	%f902, %f536, %f501, %f902;
	fma.rn.f32 	%f901, %f536, %f502, %f901;
	fma.rn.f32 	%f900, %f536, %f503, %f900;
	fma.rn.f32 	%f899, %f536, %f504, %f899;
	fma.rn.f32 	%f898, %f536, %f505, %f898;
	st.local.v4.f32 	[%rd1+464], {%f904, %f902, %f900, %f898};
	fma.rn.f32 	%f897, %f536, %f506, %f897;
	st.local.v4.f32 	[%rd1+944], {%f903, %f901, %f899, %f897};
	add.s32 	%r43, %r43, 1;
	add.s32 	%r42, %r42, 128;
	add.s64 	%rd27, %rd27, 4;
	setp.ne.s32 	%p4, %r43, 736;
	@%p4 bra 	$L__BB0_1;
	ld.param.u64 	%rd26, [my_kernel_kernel0_param_3];
	ld.param.u64 	%rd25, [my_kernel_kernel0_param_2];
	mov.u32 	%r36, %ctaid.x;
	shl.b32 	%r37, %r36, 5;
	or.b32  	%r38, %r4, %r37;
	mad.lo.s32 	%r8, %r5, 1920, %r38;
	cvta.to.global.u64 	%rd17, %rd26;
	mul.wide.u32 	%rd18, %r38, 4;
	add.s64 	%rd19, %rd17, %rd18;
	ld.global.nc.f32 	%f481, [%rd19];
	ld.global.nc.f32 	%f482, [%rd19+64];
	ld.global.nc.f32 	%f483, [%rd19+4];
	ld.global.nc.f32 	%f484, [%rd19+68];
	ld.global.nc.f32 	%f485, [%rd19+8];
	ld.global.nc.f32 	%f486, [%rd19+72];
	ld.global.nc.f32 	%f487, [%rd19+12];
	ld.global.nc.f32 	%f488, [%rd19+76];
	cvta.to.global.u64 	%rd5, %rd25;
	mov.b32 	%r44, 0;
	mov.pred 	%p7, -1;
$L__BB0_7:
	mov.pred 	%p1, %p7;
	mul.lo.s32 	%r40, %r44, 60;
	mad.lo.s32 	%r41, %r44, 28800, %r8;
	mul.wide.u32 	%rd20, %r40, 4;
	add.s64 	%rd21, %rd1, %rd20;
	ld.local.v4.f32 	{%f537, %f538, %f539, %f540}, [%rd21];
	add.f32 	%f541, %f537, %f481;
	max.f32 	%f542, %f541, 0f00000000;
	mul.wide.u32 	%rd22, %r41, 4;
	add.s64 	%rd23, %rd5, %rd22;
	st.global.f32 	[%rd23], %f542;
	ld.local.v4.f32 	{%f543, %f544, %f545, %f546}, [%rd21+480];
	add.f32 	%f547, %f543, %f482;
	max.f32 	%f548, %f547, 0f00000000;
	st.global.f32 	[%rd23+64], %f548;
	add.f32 	%f549, %f538, %f483;
	max.f32 	%f550, %f549, 0f00000000;
	st.global.f32 	[%rd23+4], %f550;
	add.f32 	%f551, %f544, %f484;
	max.f32 	%f552, %f551, 0f00000000;
	st.global.f32 	[%rd23+68], %f552;
	add.f32 	%f553, %f539, %f485;
	max.f32 	%f554, %f553, 0f00000000;
	st.global.f32 	[%rd23+8], %f554;
	add.f32 	%f555, %f545, %f486;
	max.f32 	%f556, %f555, 0f00000000;
	st.global.f32 	[%rd23+72], %f556;
	add.f32 	%f557, %f540, %f487;
	max.f32 	%f558, %f557, 0f00000000;
	st.global.f32 	[%rd23+12], %f558;
	add.f32 	%f559, %f546, %f488;
	max.f32 	%f560, %f559, 0f00000000;
	st.global.f32 	[%rd23+76], %f560;
	ld.local.v4.f32 	{%f561, %f562, %f563, %f564}, [%rd21+16];
	add.f32 	%f565, %f561, %f481;
	max.f32 	%f566, %f565, 0f00000000;
	st.global.f32 	[%rd23+512], %f566;
	ld.local.v4.f32 	{%f567, %f568, %f569, %f570}, [%rd21+496];
	add.f32 	%f571, %f567, %f482;
	max.f32 	%f572, %f571, 0f00000000;
	st.global.f32 	[%rd23+576], %f572;
	add.f32 	%f573, %f562, %f483;
	max.f32 	%f574, %f573, 0f00000000;
	st.global.f32 	[%rd23+516], %f574;
	add.f32 	%f575, %f568, %f484;
	max.f32 	%f576, %f575, 0f00000000;
	st.global.f32 	[%rd23+580], %f576;
	add.f32 	%f577, %f563, %f485;
	max.f32 	%f578, %f577, 0f00000000;
	st.global.f32 	[%rd23+520], %f578;
	add.f32 	%f579, %f569, %f486;
	max.f32 	%f580, %f579, 0f00000000;
	st.global.f32 	[%rd23+584], %f580;
	add.f32 	%f581, %f564, %f487;
	max.f32 	%f582, %f581, 0f00000000;
	st.global.f32 	[%rd23+524], %f582;
	add.f32 	%f583, %f570, %f488;
	max.f32 	%f584, %f583, 0f00000000;
	st.global.f32 	[%rd23+588], %f584;
	ld.local.v4.f32 	{%f585, %f586, %f587, %f588}, [%rd21+32];
	add.f32 	%f589, %f585, %f481;
	max.f32 	%f590, %f589, 0f00000000;
	st.global.f32 	[%rd23+1024], %f590;
	ld.local.v4.f32 	{%f591, %f592, %f593, %f594}, [%rd21+512];
	add.f32 	%f595, %f591, %f482;
	max.f32 	%f596, %f595, 0f00000000;
	st.global.f32 	[%rd23+1088], %f596;
	add.f32 	%f597, %f586, %f483;
	max.f32 	%f598, %f597, 0f00000000;
	st.global.f32 	[%rd23+1028], %f598;
	add.f32 	%f599, %f592, %f484;
	max.f32 	%f600, %f599, 0f00000000;
	st.global.f32 	[%rd23+1092], %f600;
	add.f32 	%f601, %f587, %f485;
	max.f32 	%f602, %f601, 0f00000000;
	st.global.f32 	[%rd23+1032], %f602;
	add.f32 	%f603, %f593, %f486;
	max.f32 	%f604, %f603, 0f00000000;
	st.global.f32 	[%rd23+1096], %f604;
	add.f32 	%f605, %f588, %f487;
	max.f32 	%f606, %f605, 0f00000000;
	st.global.f32 	[%rd23+1036], %f606;
	add.f32 	%f607, %f594, %f488;
	max.f32 	%f608, %f607, 0f00000000;
	st.global.f32 	[%rd23+1100], %f608;
	ld.local.v4.f32 	{%f609, %f610, %f611, %f612}, [%rd21+48];
	add.f32 	%f613, %f609, %f481;
	max.f32 	%f614, %f613, 0f00000000;
	st.global.f32 	[%rd23+1536], %f614;
	ld.local.v4.f32 	{%f615, %f616, %f617, %f618}, [%rd21+528];
	add.f32 	%f619, %f615, %f482;
	max.f32 	%f620, %f619, 0f00000000;
	st.global.f32 	[%rd23+1600], %f620;
	add.f32 	%f621, %f610, %f483;
	max.f32 	%f622, %f621, 0f00000000;
	st.global.f32 	[%rd23+1540], %f622;
	add.f32 	%f623, %f616, %f484;
	max.f32 	%f624, %f623, 0f00000000;
	st.global.f32 	[%rd23+1604], %f624;
	add.f32 	%f625, %f611, %f485;
	max.f32 	%f626, %f625, 0f00000000;
	st.global.f32 	[%rd23+1544], %f626;
	add.f32 	%f627, %f617, %f486;
	max.f32 	%f628, %f627, 0f00000000;
	st.global.f32 	[%rd23+1608], %f628;
	add.f32 	%f629, %f612, %f487;
	max.f32 	%f630, %f629, 0f00000000;
	st.global.f32 	[%rd23+1548], %f630;
	add.f32 	%f631, %f618, %f488;
	max.f32 	%f632, %f631, 0f00000000;
	st.global.f32 	[%rd23+1612], %f632;
	ld.local.v4.f32 	{%f633, %f634, %f635, %f636}, [%rd21+64];
	add.f32 	%f637, %f633, %f481;
	max.f32 	%f638, %f637, 0f00000000;
	st.global.f32 	[%rd23+2048], %f638;
	ld.local.v4.f32 	{%f639, %f640, %f641, %f642}, [%rd21+544];
	add.f32 	%f643, %f639, %f482;
	max.f32 	%f644, %f643, 0f00000000;
	st.global.f32 	[%rd23+2112], %f644;
	add.f32 	%f645, %f634, %f483;
	max.f32 	%f646, %f645, 0f00000000;
	st.global.f32 	[%rd23+2052], %f646;
	add.f32 	%f647, %f640, %f484;
	max.f32 	%f648, %f647, 0f00000000;
	st.global.f32 	[%rd23+2116], %f648;
	add.f32 	%f649, %f635, %f485;
	max.f32 	%f650, %f649, 0f00000000;
	st.global.f32 	[%rd23+2056], %f650;
	add.f32 	%f651, %f641, %f486;
	max.f32 	%f652, %f651, 0f00000000;
	st.global.f32 	[%rd23+2120], %f652;
	add.f32 	%f653, %f636, %f487;
	max.f32 	%f654, %f653, 0f00000000;
	st.global.f32 	[%rd23+2060], %f654;
	add.f32 	%f655, %f642, %f488;
	max.f32 	%f656, %f655, 0f00000000;
	st.global.f32 	[%rd23+2124], %f656;
	ld.local.v4.f32 	{%f657, %f658, %f659, %f660}, [%rd21+80];
	add.f32 	%f661, %f657, %f481;
	max.f32 	%f662, %f661, 0f00000000;
	st.global.f32 	[%rd23+2560], %f662;
	ld.local.v4.f32 	{%f663, %f664, %f665, %f666}, [%rd21+560];
	add.f32 	%f667, %f663, %f482;
	max.f32 	%f668, %f667, 0f00000000;
	st.global.f32 	[%rd23+2624], %f668;
	add.f32 	%f669, %f658, %f483;
	max.f32 	%f670, %f669, 0f00000000;
	st.global.f32 	[%rd23+2564], %f670;
	add.f32 	%f671, %f664, %f484;
	max.f32 	%f672, %f671, 0f00000000;
	st.global.f32 	[%rd23+2628], %f672;
	add.f32 	%f673, %f659, %f485;
	max.f32 	%f674, %f673, 0f00000000;
	st.global.f32 	[%rd23+2568], %f674;
	add.f32 	%f675, %f665, %f486;
	max.f32 	%f676, %f675, 0f00000000;
	st.global.f32 	[%rd23+2632], %f676;
	add.f32 	%f677, %f660, %f487;
	max.f32 	%f678, %f677, 0f00000000;
	st.global.f32 	[%rd23+2572], %f678;
	add.f32 	%f679, %f666, %f488;
	max.f32 	%f680, %f679, 0f00000000;
	st.global.f32 	[%rd23+2636], %f680;
	ld.local.v4.f32 	{%f681, %f682, %f683, %f684}, [%rd21+96];
	add.f32 	%f685, %f681, %f481;
	max.f32 	%f686, %f685, 0f00000000;
	st.global.f32 	[%rd23+3072], %f686;
	ld.local.v4.f32 	{%f687, %f688, %f689, %f690}, [%rd21+576];
	add.f32 	%f691, %f687, %f482;
	max.f32 	%f692, %f691, 0f00000000;
	st.global.f32 	[%rd23+3136], %f692;
	add.f32 	%f693, %f682, %f483;
	max.f32 	%f694, %f693, 0f00000000;
	st.global.f32 	[%rd23+3076], %f694;
	add.f32 	%f695, %f688, %f484;
	max.f32 	%f696, %f695, 0f00000000;
	st.global.f32 	[%rd23+3140], %f696;
	add.f32 	%f697, %f683, %f485;
	max.f32 	%f698, %f697, 0f00000000;
	st.global.f32 	[%rd23+3080], %f698;
	add.f32 	%f699, %f689, %f486;
	max.f32 	%f700, %f699, 0f00000000;
	st.global.f32 	[%rd23+3144], %f700;
	add.f32 	%f701, %f684, %f487;
	max.f32 	%f702, %f701, 0f00000000;
	st.global.f32 	[%rd23+3084], %f702;
	add.f32 	%f703, %f690, %f488;
	max.f32 	%f704, %f703, 0f00000000;
	st.global.f32 	[%rd23+3148], %f704;
	ld.local.v4.f32 	{%f705, %f706, %f707, %f708}, [%rd21+112];
	add.f32 	%f709, %f705, %f481;
	max.f32 	%f710, %f709, 0f00000000;
	st.global.f32 	[%rd23+3584], %f710;
	ld.local.v4.f32 	{%f711, %f712, %f713, %f714}, [%rd21+592];
	add.f32 	%f715, %f711, %f482;
	max.f32 	%f716, %f715, 0f00000000;
	st.global.f32 	[%rd23+3648], %f716;
	add.f32 	%f717, %f706, %f483;
	max.f32 	%f718, %f717, 0f00000000;
	st.global.f32 	[%rd23+3588], %f718;
	add.f32 	%f719, %f712, %f484;
	max.f32 	%f720, %f719, 0f00000000;
	st.global.f32 	[%rd23+3652], %f720;
	add.f32 	%f721, %f707, %f485;
	max.f32 	%f722, %f721, 0f00000000;
	st.global.f32 	[%rd23+3592], %f722;
	add.f32 	%f723, %f713, %f486;
	max.f32 	%f724, %f723, 0f00000000;
	st.global.f32 	[%rd23+3656], %f724;
	add.f32 	%f725, %f708, %f487;
	max.f32 	%f726, %f725, 0f00000000;
	st.global.f32 	[%rd23+3596], %f726;
	add.f32 	%f727, %f714, %f488;
	max.f32 	%f728, %f727, 0f00000000;
	st.global.f32 	[%rd23+3660], %f728;
	ld.local.v4.f32 	{%f729, %f730, %f731, %f732}, [%rd21+128];
	add.f32 	%f733, %f729, %f481;
	max.f32 	%f734, %f733, 0f00000000;
	st.global.f32 	[%rd23+4096], %f734;
	ld.local.v4.f32 	{%f735, %f736, %f737, %f738}, [%rd21+608];
	add.f32 	%f739, %f735, %f482;
	max.f32 	%f740, %f739, 0f00000000;
	st.global.f32 	[%rd23+4160], %f740;
	add.f32 	%f741, %f730, %f483;
	max.f32 	%f742, %f741, 0f00000000;
	st.global.f32 	[%rd23+4100], %f742;
	add.f32 	%f743, %f736, %f484;
	max.f32 	%f744, %f743, 0f00000000;
	st.global.f32 	[%rd23+4164], %f744;
	add.f32 	%f745, %f731, %f485;
	max.f32 	%f746, %f745, 0f00000000;
	st.global.f32 	[%rd23+4104], %f746;
	add.f32 	%f747, %f737, %f486;
	max.f32 	%f748, %f747, 0f00000000;
	st.global.f32 	[%rd23+4168], %f748;
	add.f32 	%f749, %f732, %f487;
	max.f32 	%f750, %f749, 0f00000000;
	st.global.f32 	[%rd23+4108], %f750;
	add.f32 	%f751, %f738, %f488;
	max.f32 	%f752, %f751, 0f00000000;
	st.global.f32 	[%rd23+4172], %f752;
	ld.local.v4.f32 	{%f753, %f754, %f755, %f756}, [%rd21+144];
	add.f32 	%f757, %f753, %f481;
	max.f32 	%f758, %f757, 0f00000000;
	st.global.f32 	[%rd23+4608], %f758;
	ld.local.v4.f32 	{%f759, %f760, %f761, %f762}, [%rd21+624];
	add.f32 	%f763, %f759, %f482;
	max.f32 	%f764, %f763, 0f00000000;
	st.global.f32 	[%rd23+4672], %f764;
	add.f32 	%f765, %f754, %f483;
	max.f32 	%f766, %f765, 0f00000000;
	st.global.f32 	[%rd23+4612], %f766;
	add.f32 	%f767, %f760, %f484;
	max.f32 	%f768, %f767, 0f00000000;
	st.global.f32 	[%rd23+4676], %f768;
	add.f32 	%f769, %f755, %f485;
	max.f32 	%f770, %f769, 0f00000000;
	st.global.f32 	[%rd23+4616], %f770;
	add.f32 	%f771, %f761, %f486;
	max.f32 	%f772, %f771, 0f00000000;
	st.global.f32 	[%rd23+4680], %f772;
	add.f32 	%f773, %f756, %f487;
	max.f32 	%f774, %f773, 0f00000000;
	st.global.f32 	[%rd23+4620], %f774;
	add.f32 	%f775, %f762, %f488;
	max.f32 	%f776, %f775, 0f00000000;
	st.global.f32 	[%rd23+4684], %f776;
	ld.local.v4.f32 	{%f777, %f778, %f779, %f780}, [%rd21+160];
	add.f32 	%f781, %f777, %f481;
	max.f32 	%f782, %f781, 0f00000000;
	st.global.f32 	[%rd23+5120], %f782;
	ld.local.v4.f32 	{%f783, %f784, %f785, %f786}, [%rd21+640];
	add.f32 	%f787, %f783, %f482;
	max.f32 	%f788, %f787, 0f00000000;
	st.global.f32 	[%rd23+5184], %f788;
	add.f32 	%f789, %f778, %f483;
	max.f32 	%f790, %f789, 0f00000000;
	st.global.f32 	[%rd23+5124], %f790;
	add.f32 	%f791, %f784, %f484;
	max.f32 	%f792, %f791, 0f00000000;
	st.global.f32 	[%rd23+5188], %f792;
	add.f32 	%f793, %f779, %f485;
	max.f32 	%f794, %f793, 0f00000000;
	st.global.f32 	[%rd23+5128], %f794;
	add.f32 	%f795, %f785, %f486;
	max.f32 	%f796, %f795, 0f00000000;
	st.global.f32 	[%rd23+5192], %f796;
	add.f32 	%f797, %f780, %f487;
	max.f32 	%f798, %f797, 0f00000000;
	st.global.f32 	[%rd23+5132], %f798;
	add.f32 	%f799, %f786, %f488;
	max.f32 	%f800, %f799, 0f00000000;
	st.global.f32 	[%rd23+5196], %f800;
	ld.local.v4.f32 	{%f801, %f802, %f803, %f804}, [%rd21+176];
	add.f32 	%f805, %f801, %f481;
	max.f32 	%f806, %f805, 0f00000000;
	st.global.f32 	[%rd23+5632], %f806;
	ld.local.v4.f32 	{%f807, %f808, %f809, %f810}, [%rd21+656];
	add.f32 	%f811, %f807, %f482;
	max.f32 	%f812, %f811, 0f00000000;
	st.global.f32 	[%rd23+5696], %f812;
	add.f32 	%f813, %f802, %f483;
	max.f32 	%f814, %f813, 0f00000000;
	st.global.f32 	[%rd23+5636], %f814;
	add.f32 	%f815, %f808, %f484;
	max.f32 	%f816, %f815, 0f00000000;
	st.global.f32 	[%rd23+5700], %f816;
	add.f32 	%f817, %f803, %f485;
	max.f32 	%f818, %f817, 0f00000000;
	st.global.f32 	[%rd23+5640], %f818;
	add.f32 	%f819, %f809, %f486;
	max.f32 	%f820, %f819, 0f00000000;
	st.global.f32 	[%rd23+5704], %f820;
	add.f32 	%f821, %f804, %f487;
	max.f32 	%f822, %f821, 0f00000000;
	st.global.f32 	[%rd23+5644], %f822;
	add.f32 	%f823, %f810, %f488;
	max.f32 	%f824, %f823, 0f00000000;
	st.global.f32 	[%rd23+5708], %f824;
	ld.local.v4.f32 	{%f825, %f826, %f827, %f828}, [%rd21+192];
	add.f32 	%f829, %f825, %f481;
	max.f32 	%f830, %f829, 0f00000000;
	st.global.f32 	[%rd23+6144], %f830;
	ld.local.v4.f32 	{%f831, %f832, %f833, %f834}, [%rd21+672];
	add.f32 	%f835, %f831, %f482;
	max.f32 	%f836, %f835, 0f00000000;
	st.global.f32 	[%rd23+6208], %f836;
	add.f32 	%f837, %f826, %f483;
	max.f32 	%f838, %f837, 0f00000000;
	st.global.f32 	[%rd23+6148], %f838;
	add.f32 	%f839, %f832, %f484;
	max.f32 	%f840, %f839, 0f00000000;
	st.global.f32 	[%rd23+6212], %f840;
	add.f32 	%f841, %f827, %f485;
	max.f32 	%f842, %f841, 0f00000000;
	st.global.f32 	[%rd23+6152], %f842;
	add.f32 	%f843, %f833, %f486;
	max.f32 	%f844, %f843, 0f00000000;
	st.global.f32 	[%rd23+6216], %f844;
	add.f32 	%f845, %f828, %f487;
	max.f32 	%f846, %f845, 0f00000000;
	st.global.f32 	[%rd23+6156], %f846;
	add.f32 	%f847, %f834, %f488;
	max.f32 	%f848, %f847, 0f00000000;
	st.global.f32 	[%rd23+6220], %f848;
	ld.local.v4.f32 	{%f849, %f850, %f851, %f852}, [%rd21+208];
	add.f32 	%f853, %f849, %f481;
	max.f32 	%f854, %f853, 0f00000000;
	st.global.f32 	[%rd23+6656], %f854;
	ld.local.v4.f32 	{%f855, %f856, %f857, %f858}, [%rd21+688];
	add.f32 	%f859, %f855, %f482;
	max.f32 	%f860, %f859, 0f00000000;
	st.global.f32 	[%rd23+6720], %f860;
	add.f32 	%f861, %f850, %f483;
	max.f32 	%f862, %f861, 0f00000000;
	st.global.f32 	[%rd23+6660], %f862;
	add.f32 	%f863, %f856, %f484;
	max.f32 	%f864, %f863, 0f00000000;
	st.global.f32 	[%rd23+6724], %f864;
	add.f32 	%f865, %f851, %f485;
	max.f32 	%f866, %f865, 0f00000000;
	st.global.f32 	[%rd23+6664], %f866;
	add.f32 	%f867, %f857, %f486;
	max.f32 	%f868, %f867, 0f00000000;
	st.global.f32 	[%rd23+6728], %f868;
	add.f32 	%f869, %f852, %f487;
	max.f32 	%f870, %f869, 0f00000000;
	st.global.f32 	[%rd23+6668], %f870;
	add.f32 	%f871, %f858, %f488;
	max.f32 	%f872, %f871, 0f00000000;
	st.global.f32 	[%rd23+6732], %f872;
	ld.local.v4.f32 	{%f873, %f874, %f875, %f876}, [%rd21+224];
	add.f32 	%f877, %f873, %f481;
	max.f32 	%f878, %f877, 0f00000000;
	st.global.f32 	[%rd23+7168], %f878;
	ld.local.v4.f32 	{%f879, %f880, %f881, %f882}, [%rd21+704];
	add.f32 	%f883, %f879, %f482;
	max.f32 	%f884, %f883, 0f00000000;
	st.global.f32 	[%rd23+7232], %f884;
	add.f32 	%f885, %f874, %f483;
	max.f32 	%f886, %f885, 0f00000000;
	st.global.f32 	[%rd23+7172], %f886;
	add.f32 	%f887, %f880, %f484;
	max.f32 	%f888, %f887, 0f00000000;
	st.global.f32 	[%rd23+7236], %f888;
	add.f32 	%f889, %f875, %f485;
	max.f32 	%f890, %f889, 0f00000000;
	st.global.f32 	[%rd23+7176], %f890;
	add.f32 	%f891, %f881, %f486;
	max.f32 	%f892, %f891, 0f00000000;
	st.global.f32 	[%rd23+7240], %f892;
	add.f32 	%f893, %f876, %f487;
	max.f32 	%f894, %f893, 0f00000000;
	st.global.f32 	[%rd23+7180], %f894;
	add.f32 	%f895, %f882, %f488;
	max.f32 	%f896, %f895, 0f00000000;
	st.global.f32 	[%rd23+7244], %f896;
	mov.b32 	%r44, 1;
	mov.pred 	%p7, 0;
	@%p1 bra 	$L__BB0_7;
	ret;

}


// ===== COMPILED SASS (sm_100) =====

	.target	sm_100

	.elftype	@"ET_EXEC"


//--------------------- .note.nv.tkinfo           --------------------------
	.section	.note.nv.tkinfo,"",@"SHT_NOTE"
	.sectionflags	@"SHF_NOTE_NV_TKINFO"
	.tkinfo
        /*0018*/ 	.word	0x00000002
        /*0030*/ 	.string	""
        /*0030*/ 	.string	"ptxas"
        /*0030*/ 	.string	"Cuda compilation tools, release 13.0, V13.0.88"
        /*0030*/ 	.string	"Build cuda_13.0.r13.0/compiler.36424714_0"
        /*0030*/ 	.string	"-arch sm_100 -m 64 "



//--------------------- .note.nv.cuinfo           --------------------------
	.section	.note.nv.cuinfo,"",@"SHT_NOTE"
	.sectionflags	@"SHF_NOTE_NV_CUINFO"
        /*0018*/ 	.short	0x0002
        /*001a*/ 	.short	0x0064
        /*001c*/ 	.short	0x0082
	.zero		2


//--------------------- .nv.info                  --------------------------
	.section	.nv.info,"",@"SHT_CUDA_INFO"
	.align	4


	//----- nvinfo : EIATTR_REGCOUNT
	.align		4
        /*0000*/ 	.byte	0x04, 0x2f
        /*0002*/ 	.short	(.L_1 - .L_0)
	.align		4
.L_0:
        /*0004*/ 	.word	index@(my_kernel_kernel0)
        /*0008*/ 	.word	0x000000ff


	//----- nvinfo : EIATTR_FRAME_SIZE
	.align		4
.L_1:
        /*000c*/ 	.byte	0x04, 0x11
        /*000e*/ 	.short	(.L_3 - .L_2)
	.align		4
.L_2:
        /*0010*/ 	.word	index@(my_kernel_kernel0)
        /*0014*/ 	.word	0x000003e0


	//----- nvinfo : EIATTR_MIN_STACK_SIZE
	.align		4
.L_3:
        /*0018*/ 	.byte	0x04, 0x12
        /*001a*/ 	.short	(.L_5 - .L_4)
	.align		4
.L_4:
        /*001c*/ 	.word	index@(my_kernel_kernel0)
        /*0020*/ 	.word	0x000003e0
.L_5:


//--------------------- .nv.compat                --------------------------
	.section	.nv.compat,"",@"SHT_CUDA_COMPAT_INFO"
	.align	4
        /*0000*/ 	.byte	0x02, 0x09, 0x00, 0x00, 0x02, 0x02, 0x01, 0x00, 0x02, 0x05, 0x05, 0x00, 0x03, 0x07, 0x01, 0x01
        /*0010*/ 	.byte	0x02, 0x03, 0x00, 0x00, 0x02, 0x06, 0x01, 0x00, 0x04, 0x0b, 0x08, 0x00, 0x09, 0x00, 0x00, 0x00
        /*0020*/ 	.byte	0x00, 0x00, 0x00, 0x00


//--------------------- .nv.info.my_kernel_kernel0 --------------------------
	.section	.nv.info.my_kernel_kernel0,"",@"SHT_CUDA_INFO"
	.sectionflags	@""
	.align	4


	//----- nvinfo : EIATTR_CUDA_API_VERSION
	.align		4
        /*0000*/ 	.byte	0x04, 0x37
        /*0002*/ 	.short	(.L_7 - .L_6)
.L_6:
        /*0004*/ 	.word	0x00000082


	//----- nvinfo : EIATTR_KPARAM_INFO
	.align		4
.L_7:
        /*0008*/ 	.byte	0x04, 0x17
        /*000a*/ 	.short	(.L_9 - .L_8)
.L_8:
        /*000c*/ 	.word	0x00000000
        /*0010*/ 	.short	0x0003
        /*0012*/ 	.short	0x0018
        /*0014*/ 	.byte	0x00, 0xf5, 0x21, 0x00


	//----- nvinfo : EIATTR_KPARAM_INFO
	.align		4
.L_9:
        /*0018*/ 	.byte	0x04, 0x17
        /*001a*/ 	.short	(.L_11 - .L_10)
.L_10:
        /*001c*/ 	.word	0x00000000
        /*0020*/ 	.short	0x0002
        /*0022*/ 	.short	0x0010
        /*0024*/ 	.byte	0x00, 0xf5, 0x21, 0x00


	//----- nvinfo : EIATTR_KPARAM_INFO
	.align		4
.L_11:
        /*0028*/ 	.byte	0x04, 0x17
        /*002a*/ 	.short	(.L_13 - .L_12)
.L_12:
        /*002c*/ 	.word	0x00000000
        /*0030*/ 	.short	0x0001
        /*0032*/ 	.short	0x0008
        /*0034*/ 	.byte	0x00, 0xf5, 0x21, 0x00


	//----- nvinfo : EIATTR_KPARAM_INFO
	.align		4
.L_13:
        /*0038*/ 	.byte	0x04, 0x17
        /*003a*/ 	.short	(.L_15 - .L_14)
.L_14:
        /*003c*/ 	.word	0x00000000
        /*0040*/ 	.short	0x0000
        /*0042*/ 	.short	0x0000
        /*0044*/ 	.byte	0x00, 0xf5, 0x21, 0x00


	//----- nvinfo : EIATTR_SPARSE_MMA_MASK
	.align		4
.L_15:
        /*0048*/ 	.byte	0x03, 0x50
        /*004a*/ 	.short	0x0000


	//----- nvinfo : EIATTR_MAXREG_COUNT
	.align		4
        /*004c*/ 	.byte	0x03, 0x1b
        /*004e*/ 	.short	0x00ff


	//----- nvinfo : EIATTR_NUM_BARRIERS
	.align		4
        /*0050*/ 	.byte	0x02, 0x4c
        /*0052*/ 	.byte	0x01
	.zero		1


	//----- nvinfo : EIATTR_ANNOTATIONS
	.align		4
        /*0054*/ 	.byte	0x04, 0x55
        /*0056*/ 	.short	(.L_17 - .L_16)


	//   ....[0]....
.L_16:
        /*0058*/ 	.word	0x00000001
        /*005c*/ 	.byte	0x20, 0x02, 0x00, 0x00, 0x01, 0x00, 0x00, 0x00, 0xa0, 0x02, 0x00, 0x00, 0x01, 0x00, 0x00, 0x00
        /*006c*/ 	.byte	0xa0, 0x03, 0x00, 0x00, 0x01, 0x00, 0x00, 0x00, 0xc0, 0x0c, 0x00, 0x00, 0x01, 0x00, 0x00, 0x00
        /*007c*/ 	.byte	0xd0, 0x0c, 0x00, 0x00, 0x01, 0x00, 0x00, 0x00, 0xe0, 0x0c, 0x00, 0x00, 0x01, 0x00, 0x00, 0x00
        /*008c*/ 	.byte	0x00, 0x0d, 0x00, 0x00, 0x01, 0x00, 0x00, 0x00, 0x10, 0x0d, 0x00, 0x00, 0x01, 0x00, 0x00, 0x00
        /*009c*/ 	.byte	0x60, 0x0e, 0x00, 0x00, 0x01, 0x00, 0x00, 0x00, 0xc0, 0x0e, 0x00, 0x00, 0x01, 0x00, 0x00, 0x00
        /*00ac*/ 	.byte	0x00, 0x0f, 0x00, 0x00, 0x01, 0x00, 0x00, 0x00, 0x50, 0x0f, 0x00, 0x00, 0x01, 0x00, 0x00, 0x00
        /*00bc*/ 	.byte	0x10, 0x10, 0x00, 0x00, 0x01, 0x00, 0x00, 0x00, 0x20, 0x10, 0x00, 0x00, 0x01, 0x00, 0x00, 0x00
        /*00cc*/ 	.byte	0x20, 0x21, 0x00, 0x00, 0x01, 0x00, 0x00, 0x00, 0xc0, 0x25, 0x00, 0x00, 0x01, 0x00, 0x00, 0x00
        /*00dc*/ 	.byte	0xe0, 0x25, 0x00, 0x00, 0x01, 0x00, 0x00, 0x00, 0x10, 0x26, 0x00, 0x00


	//----- nvinfo : EIATTR_MERCURY_ISA_VERSION
	.align		4
.L_17:
        /*00e8*/ 	.byte	0x03, 0x5f
        /*00ea*/ 	.short	0x0101


	//----- nvinfo : EIATTR_VRC_CTA_INIT_COUNT
	.align		4
        /*00ec*/ 	.byte	0x02, 0x4a
	.zero		1
	.zero		1


	//----- nvinfo : EIATTR_EXIT_INSTR_OFFSETS
	.align		4
        /*00f0*/ 	.byte	0x04, 0x1c
        /*00f2*/ 	.short	(.L_19 - .L_18)


	//   ....[0]....
.L_18:
        /*00f4*/ 	.word	0x00003fe0


	//----- nvinfo : EIATTR_CRS_STACK_SIZE
	.align		4
.L_19:
        /*00f8*/ 	.byte	0x04, 0x1e
        /*00fa*/ 	.short	(.L_21 - .L_20)
.L_20:
        /*00fc*/ 	.word	0x00000000


	//----- nvinfo : EIATTR_CBANK_PARAM_SIZE
	.align		4
.L_21:
        /*0100*/ 	.byte	0x03, 0x19
        /*0102*/ 	.short	0x0020


	//----- nvinfo : EIATTR_PARAM_CBANK
	.align		4
        /*0104*/ 	.byte	0x04, 0x0a
        /*0106*/ 	.short	(.L_23 - .L_22)
	.align		4
.L_22:
        /*0108*/ 	.word	index@(.nv.constant0.my_kernel_kernel0)
        /*010c*/ 	.short	0x0380
        /*010e*/ 	.short	0x0020


	//----- nvinfo : EIATTR_SW_WAR
	.align		4
.L_23:
        /*0110*/ 	.byte	0x04, 0x36
        /*0112*/ 	.short	(.L_25 - .L_24)
.L_24:
        /*0114*/ 	.word	0x00000008
.L_25:


//--------------------- .nv.callgraph             --------------------------
	.section	.nv.callgraph,"",@"SHT_CUDA_CALLGRAPH"
	.align	4
	.sectionentsize	8
	.align		4
        /*0000*/ 	.word	0x00000000
	.align		4
        /*0004*/ 	.word	0xffffffff
	.align		4
        /*0008*/ 	.word	0x00000000
	.align		4
        /*000c*/ 	.word	0xfffffffe
	.align		4
        /*0010*/ 	.word	0x00000000
	.align		4
        /*0014*/ 	.word	0xfffffffd
	.align		4
        /*0018*/ 	.word	0x00000000
	.align		4
        /*001c*/ 	.word	0xfffffffc


//--------------------- .text.my_kernel_kernel0   --------------------------
	.section	.text.my_kernel_kernel0,"ax",@progbits
	.align	128
        .global         my_kernel_kernel0
        .type           my_kernel_kernel0,@function
        .size           my_kernel_kernel0,(.L_x_7 - my_kernel_kernel0)
        .other          my_kernel_kernel0,@"STO_CUDA_ENTRY STV_DEFAULT"
my_kernel_kernel0:
.text.my_kernel_kernel0:
[----:B------:R-:W0:Y:S01]  /*0000*/  LDC R1, c[0x0][0x37c] ;  /* 0x0000df00ff017b82 */ /* 0x000e220000000800 */
[----:B------:R-:W1:Y:S07]  /*0010*/  S2R R244, SR_TID.X ;  /* 0x0000000000f47919 */ /* 0x000e6e0000002100 */
[----:B------:R-:W2:Y:S01]  /*0020*/  S2UR UR5, SR_CgaCtaId ;  /* 0x00000000000579c3 */ /* 0x000ea20000008800 */
[----:B0-----:R-:W-:Y:S01]  /*0030*/  IADD3 R1, PT, PT, R1, -0x3e0, RZ ;  /* 0xfffffc2001017810 */ /* 0x001fe20007ffe0ff */
[----:B------:R-:W-:Y:S01]  /*0040*/  UMOV UR4, 0x400 ;  /* 0x0000040000047882 */ /* 0x000fe20000000000 */
[----:B------:R-:W0:Y:S01]  /*0050*/  S2R R0, SR_CTAID.X ;  /* 0x0000000000007919 */ /* 0x000e220000002500 */
[----:B------:R-:W-:-:S02]  /*0060*/  CS2R R242, SRZ ;  /* 0x0000000000f27805 */ /* 0x000fc4000001ff00 */
[----:B------:R-:W-:Y:S02]  /*0070*/  CS2R R238, SRZ ;  /* 0x0000000000ee7805 */ /* 0x000fe4000001ff00 */
[----:B------:R-:W-:Y:S01]  /*0080*/  CS2R R240, SRZ ;  /* 0x0000000000f07805 */ /* 0x000fe2000001ff00 */
[----:B------:R-:W-:Y:S01]  /*0090*/  STL.128 [R1], RZ ;  /* 0x000000ff01007387 */ /* 0x000fe20000100c00 */
[----:B------:R-:W3:Y:S01]  /*00a0*/  LDC.64 R2, c[0x0][0x380] ;  /* 0x0000e000ff027b82 */ /* 0x000ee20000000a00 */
[----:B------:R-:W-:Y:S02]  /*00b0*/  CS2R R236, SRZ ;  /* 0x0000000000ec7805 */ /* 0x000fe4000001ff00 */
[----:B------:R-:W-:Y:S01]  /*00c0*/  CS2R R6, SRZ ;  /* 0x0000000000067805 */ /* 0x000fe2000001ff00 */
[----:B------:R-:W-:Y:S01]  /*00d0*/  STL.128 [R1+0x1e0], RZ ;  /* 0x0001e0ff01007387 */ /* 0x000fe20000100c00 */
[----:B------:R-:W-:Y:S02]  /*00e0*/  CS2R R10, SRZ ;  /* 0x00000000000a7805 */ /* 0x000fe4000001ff00 */
[----:B------:R-:W-:-:S02]  /*00f0*/  CS2R R4, SRZ ;  /* 0x0000000000047805 */ /* 0x000fc4000001ff00 */
[----:B------:R-:W-:Y:S01]  /*0100*/  CS2R R8, SRZ ;  /* 0x0000000000087805 */ /* 0x000fe2000001ff00 */
[----:B------:R-:W-:Y:S01]  /*0110*/  STL.128 [R1+0x10], RZ ;  /* 0x000010ff01007387 */ /* 0x000fe20000100c00 */
[----:B------:R-:W-:Y:S02]  /*0120*/  CS2R R14, SRZ ;  /* 0x00000000000e7805 */ /* 0x000fe4000001ff00 */
[----:B------:R-:W-:Y:S02]  /*0130*/  CS2R R18, SRZ ;  /* 0x0000000000127805 */ /* 0x000fe4000001ff00 */
[----:B------:R-:W-:Y:S01]  /*0140*/  CS2R R12, SRZ ;  /* 0x00000000000c7805 */ /* 0x000fe2000001ff00 */
[----:B------:R-:W-:Y:S01]  /*0150*/  STL.128 [R1+0x1f0], RZ ;  /* 0x0001f0ff01007387 */ /* 0x000fe20000100c00 */
[----:B------:R-:W-:Y:S02]  /*0160*/  CS2R R16, SRZ ;  /* 0x0000000000107805 */ /* 0x000fe4000001ff00 */
[----:B------:R-:W-:-:S02]  /*0170*/  CS2R R22, SRZ ;  /* 0x0000000000167805 */ /* 0x000fc4000001ff00 */
[----:B------:R-:W-:Y:S01]  /*0180*/  CS2R R26, SRZ ;  /* 0x00000000001a7805 */ /* 0x000fe2000001ff00 */
[----:B------:R-:W-:Y:S01]  /*0190*/  STL.128 [R1+0x20], RZ ;  /* 0x000020ff01007387 */ /* 0x000fe20000100c00 */
[----:B--2---:R-:W-:Y:S01]  /*01a0*/  ULEA UR6, UR5, UR4, 0x18 ;  /* 0x0000000405067291 */ /* 0x004fe2000f8ec0ff */
[----:B------:R-:W-:Y:S01]  /*01b0*/  CS2R R20, SRZ ;  /* 0x0000000000147805 */ /* 0x000fe2000001ff00 */
[----:B------:R-:W-:Y:S01]  /*01c0*/  UIADD3 UR4, UPT, UPT, UR4, 0x708, URZ ;  /* 0x0000070804047890 */ /* 0x000fe2000fffe0ff */
[----:B------:R-:W-:Y:S01]  /*01d0*/  STL.128 [R1+0x200], RZ ;  /* 0x000200ff01007387 */ /* 0x000fe20000100c00 */
[----:B------:R-:W-:Y:S02]  /*01e0*/  CS2R R24, SRZ ;  /* 0x0000000000187805 */ /* 0x000fe4000001ff00 */
[----:B------:R-:W-:Y:S02]  /*01f0*/  CS2R R30, SRZ ;  /* 0x00000000001e7805 */ /* 0x000fe4000001ff00 */
[----:B------:R-:W-:-:S02]  /*0200*/  CS2R R34, SRZ ;  /* 0x0000000000227805 */ /* 0x000fc4000001ff00 */
[C---:B-1----:R-:W-:Y:S01]  /*0210*/  SHF.L.U32 R221, R244.reuse, 0x4, RZ ;  /* 0x00000004f4dd7819 */ /* 0x042fe200000006ff */
[----:B------:R-:W-:Y:S01]  /*0220*/  STL [R1+0x3c4], R244 ;  /* 0x0003c4f401007387 */ /* 0x000fe20000100800 */
[----:B------:R-:W-:Y:S01]  /*0230*/  SHF.R.U32.HI R245, RZ, 0x2, R244 ;  /* 0x00000002fff57819 */ /* 0x000fe200000116f4 */
[----:B---3--:R-:W-:Y:S01]  /*0240*/  IMAD.WIDE.U32 R2, R244, 0xb80, R2 ;  /* 0x00000b80f4027825 */ /* 0x008fe200078e0002 */
[----:B0-----:R-:W-:Y:S01]  /*0250*/  LEA R0, R0, R244, 0x5 ;  /* 0x000000f400007211 */ /* 0x001fe200078e28ff */
[----:B------:R-:W-:Y:S01]  /*0260*/  STL.128 [R1+0x30], RZ ;  /* 0x000030ff01007387 */ /* 0x000fe20000100c00 */
[----:B------:R-:W-:Y:S02]  /*0270*/  SHF.L.U32 R220, R244, 0x2, RZ ;  /* 0x00000002f4dc7819 */ /* 0x000fe400000006ff */
[----:B------:R-:W-:Y:S02]  /*0280*/  CS2R R28, SRZ ;  /* 0x00000000001c7805 */ /* 0x000fe4000001ff00 */
[----:B------:R-:W-:Y:S01]  /*0290*/  IADD3 R2, P0, PT, R2, 0xac800, RZ ;  /* 0x000ac80002027810 */ /* 0x000fe20007f1e0ff */
[----:B------:R0:W-:Y:S01]  /*02a0*/  STL [R1+0x3cc], R0 ;  /* 0x0003cc0001007387 */ /* 0x0001e20000100800 */
[----:B------:R-:W-:-:S02]  /*02b0*/  LOP3.LUT R220, R220, 0xc, RZ, 0xc0, !PT ;  /* 0x0000000cdcdc7812 */ /* 0x000fc400078ec0ff */
[----:B------:R-:W-:Y:S02]  /*02c0*/  CS2R R32, SRZ ;  /* 0x0000000000207805 */ /* 0x000fe4000001ff00 */
[----:B------:R-:W-:Y:S01]  /*02d0*/  IADD3.X R3, PT, PT, RZ, R3, RZ, P0, !PT ;  /* 0x00000003ff037210 */ /* 0x000fe200007fe4ff */
[----:B------:R-:W-:Y:S01]  /*02e0*/  STL.128 [R1+0x210], RZ ;  /* 0x000210ff01007387 */ /* 0x000fe20000100c00 */
[----:B------:R-:W-:Y:S02]  /*02f0*/  CS2R R38, SRZ ;  /* 0x0000000000267805 */ /* 0x000fe4000001ff00 */
[----:B------:R-:W-:Y:S02]  /*0300*/  CS2R R42, SRZ ;  /* 0x00000000002a7805 */ /* 0x000fe4000001ff00 */
[----:B------:R-:W-:Y:S01]  /*0310*/  CS2R R36, SRZ ;  /* 0x0000000000247805 */ /* 0x000fe2000001ff00 */
[----:B------:R-:W-:Y:S01]  /*0320*/  STL.128 [R1+0x40], RZ ;  /* 0x000040ff01007387 */ /* 0x000fe20000100c00 */
[----:B------:R-:W-:-:S02]  /*0330*/  CS2R R40, SRZ ;  /* 0x0000000000287805 */ /* 0x000fc4000001ff00 */
[----:B0-----:R-:W-:Y:S02]  /*0340*/  LOP3.LUT R0, R221, 0x30, RZ, 0xc0, !PT ;  /* 0x00000030dd007812 */ /* 0x001fe400078ec0ff */
[----:B------:R-:W-:Y:S01]  /*0350*/  CS2R R46, SRZ ;  /* 0x00000000002e7805 */ /* 0x000fe2000001ff00 */
[----:B------:R-:W-:Y:S01]  /*0360*/  STL.128 [R1+0x220], RZ ;  /* 0x000220ff01007387 */ /* 0x000fe20000100c00 */
[----:B------:R-:W-:Y:S02]  /*0370*/  CS2R R50, SRZ ;  /* 0x0000000000327805 */ /* 0x000fe4000001ff00 */
[----:B------:R-:W-:Y:S02]  /*0380*/  CS2R R44, SRZ ;  /* 0x00000000002c7805 */ /* 0x000fe4000001ff00 */
[----:B------:R-:W-:Y:S01]  /*0390*/  CS2R R48, SRZ ;  /* 0x0000000000307805 */ /* 0x000fe2000001ff00 */
[----:B------:R0:W-:Y:S01]  /*03a0*/  STL [R1+0x3c8], R0 ;  /* 0x0003c80001007387 */ /* 0x0001e20000100800 */
[----:B------:R-:W-:-:S02]  /*03b0*/  CS2R R54, SRZ ;  /* 0x0000000000367805 */ /* 0x000fc4000001ff00 */
[----:B------:R-:W-:Y:S02]  /*03c0*/  CS2R R58, SRZ ;  /* 0x00000000003a7805 */ /* 0x000fe4000001ff00 */
[----:B------:R-:W-:Y:S01]  /*03d0*/  CS2R R52, SRZ ;  /* 0x0000000000347805 */ /* 0x000fe2000001ff00 */
[----:B------:R-:W-:Y:S01]  /*03e0*/  STL.128 [R1+0x50], RZ ;  /* 0x000050ff01007387 */ /* 0x000fe20000100c00 */
[----:B------:R-:W-:Y:S02]  /*03f0*/  CS2R R56, SRZ ;  /* 0x0000000000387805 */ /* 0x000fe4000001ff00 */
[----:B------:R-:W-:Y:S02]  /*0400*/  CS2R R62, SRZ ;  /* 0x00000000003e7805 */ /* 0x000fe4000001ff00 */
[----:B------:R-:W-:Y:S01]  /*0410*/  CS2R R66, SRZ ;  /* 0x0000000000427805 */ /* 0x000fe2000001ff00 */
[----:B------:R-:W-:Y:S01]  /*0420*/  STL.128 [R1+0x230], RZ ;  /* 0x000230ff01007387 */ /* 0x000fe20000100c00 */
[----:B------:R-:W-:-:S02]  /*0430*/  CS2R R60, SRZ ;  /* 0x00000000003c7805 */ /* 0x000fc4000001ff00 */
[----:B0-----:R-:W-:Y:S02]  /*0440*/  LEA R0, R244, UR6, 0x2 ;  /* 0x00000006f4007c11 */ /* 0x001fe4000f8e10ff */
[----:B------:R-:W-:Y:S01]  /*0450*/  CS2R R64, SRZ ;  /* 0x0000000000407805 */ /* 0x000fe2000001ff00 */
[----:B------:R-:W-:Y:S01]  /*0460*/  STL.128 [R1+0x60], RZ ;  /* 0x000060ff01007387 */ /* 0x000fe20000100c00 */
[----:B------:R-:W-:Y:S02]  /*0470*/  CS2R R70, SRZ ;  /* 0x0000000000467805 */ /* 0x000fe4000001ff00 */
[----:B------:R-:W-:Y:S02]  /*0480*/  CS2R R74, SRZ ;  /* 0x00000000004a7805 */ /* 0x000fe4000001ff00 */
[----:B------:R-:W-:Y:S01]  /*0490*/  CS2R R68, SRZ ;  /* 0x0000000000447805 */ /* 0x000fe2000001ff00 */
[----:B------:R-:W-:Y:S01]  /*04a0*/  STL.128 [R1+0x240], RZ ;  /* 0x000240ff01007387 */ /* 0x000fe20000100c00 */
        /* <DEDUP_REMOVED lines=105> */
[----:B------:R-:W-:Y:S01]  /*0b40*/  CS2R R232, SRZ ;  /* 0x0000000000e87805 */ /* 0x000fe2000001ff00 */
[----:B------:R-:W-:Y:S01]  /*0b50*/  ULEA UR5, UR5, UR4, 0x18 ;  /* 0x0000000405057291 */ /* 0x000fe2000f8ec0ff */
[----:B------:R-:W-:Y:S01]  /*0b60*/  STL.128 [R1+0x140], RZ ;  /* 0x000140ff01007387 */ /* 0x000fe20000100c00 */
[----:B------:R-:W0:Y:S03]  /*0b70*/  LDCU.64 UR8, c[0x0][0x358] ;  /* 0x00006b00ff0877ac */ /* 0x000e260008000a00 */
[----:B------:R-:W-:Y:S01]  /*0b80*/  STL.128 [R1+0x320], RZ ;  /* 0x000320ff01007387 */ /* 0x000fe20000100c00 */
[----:B------:R-:W-:-:S03]  /*0b90*/  UMOV UR4, URZ ;  /* 0x000000ff00047c82 */ /* 0x000fc60008000000 */
[----:B------:R-:W-:Y:S04]  /*0ba0*/  STL.128 [R1+0x150], RZ ;  /* 0x000150ff01007387 */ /* 0x000fe80000100c00 */
        /* <DEDUP_REMOVED lines=17> */
[----:B------:R-:W-:Y:S04]  /*0cc0*/  STL [R1+0x3d0], R245 ;  /* 0x0003d0f501007387 */ /* 0x000fe80000100800 */
[----:B------:R-:W-:Y:S04]  /*0cd0*/  STL [R1+0x3c0], R0 ;  /* 0x0003c00001007387 */ /* 0x000fe80000100800 */
[----:B------:R1:W-:Y:S02]  /*0ce0*/  STL [R1+0x3d4], R220 ;  /* 0x0003d4dc01007387 */ /* 0x0003e40000100800 */
[----:B01----:R-:W-:-:S07]  /*0cf0*/  CS2R R220, SRZ ;  /* 0x0000000000dc7805 */ /* 0x003fce000001ff00 */
.L_x_4:
[----:B------:R-:W2:Y:S04]  /*0d00*/  LDL R245, [R1+0x3c4] ;  /* 0x0003c40001f57983 */ /* 0x000ea80000100800 */
[----:B------:R-:W3:Y:S04]  /*0d10*/  LDL R250, [R1+0x3c0] ;  /* 0x0003c00001fa7983 */ /* 0x000ee80000100800 */
[----:B------:R-:W3:Y:S04]  /*0d20*/  LDG.E.CONSTANT R0, desc[UR8][R2.64+-0xac800] ;  /* 0xf538000802007981 */ /* 0x000ee8000c1e9900 */
[----:B------:R-:W4:Y:S01]  /*0d30*/  LDG.E.CONSTANT R244, desc[UR8][R2.64+-0x81600] ;  /* 0xf7ea000802f47981 */ /* 0x000f22000c1e9900 */
[----:B------:R-:W-:Y:S06]  /*0d40*/  BAR.SYNC.DEFER_BLOCKING 0x0 ;  /* 0x0000000000007b1d */ /* 0x000fec0000010000 */
[----:B------:R-:W5:Y:S04]  /*0d50*/  LDG.E.CONSTANT R249, desc[UR8][R2.64+-0x56400] ;  /* 0xfa9c000802f97981 */ /* 0x000f68000c1e9900 */
[----:B------:R-:W5:Y:S01]  /*0d60*/  LDG.E.CONSTANT R246, desc[UR8][R2.64+0x56400] ;  /* 0x0564000802f67981 */ /* 0x000f62000c1e9900 */
[----:B--2---:R-:W-:-:S03]  /*0d70*/  ISETP.GT.U32.AND P0, PT, R245, 0x1d, PT ;  /* 0x0000001df500780c */ /* 0x004fc60003f04070 */
[----:B------:R-:W2:Y:S10]  /*0d80*/  LDG.E.CONSTANT R245, desc[UR8][R2.64+0x2b200] ;  /* 0x02b2000802f57981 */ /* 0x000eb4000c1e9900 */
[----:B0-----:R-:W0:Y:S01]  /*0d90*/  @!P0 S2R R247, SR_CgaCtaId ;  /* 0x0000000000f78919 */ /* 0x001e220000008800 */
[----:B---3--:R1:W-:Y:S01]  /*0da0*/  STS [R250], R0 ;  /* 0x00000000fa007388 */ /* 0x0083e20000000800 */
[----:B------:R-:W-:-:S03]  /*0db0*/  @!P0 MOV R248, 0x400 ;  /* 0x0000040000f88802 */ /* 0x000fc60000000f00 */
[----:B----4-:R3:W-:Y:S04]  /*0dc0*/  STS [R250+0xf0], R244 ;  /* 0x0000f0f4fa007388 */ /* 0x0107e80000000800 */
[----:B-1----:R-:W4:Y:S04]  /*0dd0*/  LDG.E.CONSTANT R0, desc[UR8][R2.64+-0x2b200] ;  /* 0xfd4e000802007981 */ /* 0x002f28000c1e9900 */
[----:B---3--:R-:W3:Y:S01]  /*0de0*/  LDG.E.CONSTANT R244, desc[UR8][R2.64] ;  /* 0x0000000802f47981 */ /* 0x008ee2000c1e9900 */
[----:B0-----:R-:W-:-:S03]  /*0df0*/  @!P0 LEA R247, R247, R248, 0x18 ;  /* 0x000000f8f7f78211 */ /* 0x001fc600078ec0ff */
[----:B------:R-:W2:Y:S01]  /*0e00*/  @!P0 LDG.E.CONSTANT R248, desc[UR8][R2.64+0x81600] ;  /* 0x0816000802f88981 */ /* 0x000ea2000c1e9900 */
[----:B------:R-:W0:Y:S03]  /*0e10*/  @!P0 S2R R251, SR_TID.X ;  /* 0x0000000000fb8919 */ /* 0x000e260000002100 */
[----:B-----5:R0:W-:Y:S01]  /*0e20*/  STS [R250+0x1e0], R249 ;  /* 0x0001e0f9fa007388 */ /* 0x0201e20000000800 */
[----:B------:R-:W-:Y:S04]  /*0e30*/  BSSY.RECONVERGENT B0, `(.L_x_0) ;  /* 0x000001c000007945 */ /* 0x000fe80003800200 */
[----:B------:R-:W-:Y:S01]  /*0e40*/  BSSY.RELIABLE B1, `(.L_x_1) ;  /* 0x0000010000017945 */ /* 0x000fe20003800100 */
[----:B0-----:R-:W-:Y:S01]  /*0e50*/  MOV R249, R251 ;  /* 0x000000fb00f97202 */ /* 0x001fe20000000f00 */
[----:B------:R-:W-:Y:S04]  /*0e60*/  @!P0 STL [R1+0x3c4], R251 ;  /* 0x0003c4fb01008387 */ /* 0x000fe80000100800 */
[----:B----4-:R-:W-:Y:S04]  /*0e70*/  STS [R250+0x2d0], R0 ;  /* 0x0002d000fa007388 */ /* 0x010fe80000000800 */
[----:B---3--:R-:W-:Y:S04]  /*0e80*/  STS [R250+0x3c0], R244 ;  /* 0x0003c0f4fa007388 */ /* 0x008fe80000000800 */
[----:B--2---:R-:W-:Y:S04]  /*0e90*/  STS [R250+0x4b0], R245 ;  /* 0x0004b0f5fa007388 */ /* 0x004fe80000000800 */
[----:B------:R0:W-:Y:S02]  /*0ea0*/  STS [R250+0x5a0], R246 ;  /* 0x0005a0f6fa007388 */ /* 0x0001e40000000800 */
[----:B0-----:R-:W-:-:S05]  /*0eb0*/  @!P0 LEA R250, R249, R247, 0x2 ;  /* 0x000000f7f9fa8211 */ /* 0x001fca00078e10ff */
[----:B------:R0:W-:Y:S04]  /*0ec0*/  @!P0 STL [R1+0x3c0], R250 ;  /* 0x0003c0fa01008387 */ /* 0x0001e80000100800 */
[----:B------:R0:W-:Y:S01]  /*0ed0*/  @!P0 STS [R250+0x690], R248 ;  /* 0x000690f8fa008388 */ /* 0x0001e20000000800 */
[----:B------:R-:W-:Y:S05]  /*0ee0*/  @!P0 BRA `(.L_x_2) ;  /* 0x0000000000148947 */ /* 0x000fea0003800000 */
[----:B------:R-:W1:Y:S02]  /*0ef0*/  S2R R249, SR_TID.X ;  /* 0x0000000000f97919 */ /* 0x000e640000002100 */
[----:B-1----:R1:W-:Y:S01]  /*0f00*/  STL [R1+0x3c4], R249 ;  /* 0x0003c4f901007387 */ /* 0x0023e20000100800 */
[----:B------:R-:W-:-:S13]  /*0f10*/  ISETP.GT.U32.AND P0, PT, R249, 0x1f, PT ;  /* 0x0000001ff900780c */ /* 0x000fda0003f04070 */
[----:B------:R-:W-:Y:S05]  /*0f20*/  @P0 BREAK.RELIABLE B1 ;  /* 0x0000000000010942 */ /* 0x000fea0003800100 */
[----:B-1----:R-:W-:Y:S05]  /*0f30*/  @P0 BRA `(.L_x_3) ;  /* 0x00000000002c0947 */ /* 0x002fea0003800000 */
.L_x_2:
[----:B------:R-:W-:Y:S05]  /*0f40*/  BSYNC.RELIABLE B1 ;  /* 0x0000000000017941 */ /* 0x000fea0003800100 */
.L_x_1:
[----:B------:R-:W2:Y:S01]  /*0f50*/  LDL R0, [R1+0x3cc] ;  /* 0x0003cc0001007983 */ /* 0x000ea20000100800 */
[----:B------:R-:W2:Y:S08]  /*0f60*/  LDC.64 R244, c[0x0][0x388] ;  /* 0x0000e200fff47b82 */ /* 0x000eb00000000a00 */
[----:B------:R-:W1:Y:S01]  /*0f70*/  S2UR UR7, SR_CgaCtaId ;  /* 0x00000000000779c3 */ /* 0x000e620000008800 */
[----:B------:R-:W-:Y:S01]  /*0f80*/  UMOV UR6, 0x400 ;  /* 0x0000040000067882 */ /* 0x000fe20000000000 */
[----:B--2---:R-:W-:-:S06]  /*0f90*/  IMAD.WIDE.U32 R244, R0, 0x4, R244 ;  /* 0x0000000400f47825 */ /* 0x004fcc00078e00f4 */
[----:B------:R-:W2:Y:S01]  /*0fa0*/  LDG.E.CONSTANT R244, desc[UR8][R244.64] ;  /* 0x00000008f4f47981 */ /* 0x000ea2000c1e9900 */
[----:B------:R-:W-:-:S04]  /*0fb0*/  UIADD3 UR6, UPT, UPT, UR6, 0x708, URZ ;  /* 0x0000070806067890 */ /* 0x000fc8000fffe0ff */
[----:B-1----:R-:W-:-:S06]  /*0fc0*/  ULEA UR6, UR7, UR6, 0x18 ;  /* 0x0000000607067291 */ /* 0x002fcc000f8ec0ff */
[----:B------:R-:W-:-:S05]  /*0fd0*/  LEA R247, R249, UR6, 0x2 ;  /* 0x00000006f9f77c11 */ /* 0x000fca000f8e10ff */
[----:B--2---:R1:W-:Y:S02]  /*0fe0*/  STS [R247], R244 ;  /* 0x000000f4f7007388 */ /* 0x0043e40000000800 */
.L_x_3:
[----:B------:R-:W-:Y:S05]  /*0ff0*/  BSYNC.RECONVERGENT B0 ;  /* 0x0000000000007941 */ /* 0x000fea0003800200 */
.L_x_0:
[----:B------:R-:W-:Y:S05]  /*1000*/  WARPSYNC.ALL ;  /* 0x0000000000007948 */ /* 0x000fea0003800000 */
[----:B-1----:R-:W2:Y:S04]  /*1010*/  LDL R244, [R1+0x3d0] ;  /* 0x0003d00001f47983 */ /* 0x002ea80000100800 */
[----:B0-----:R-:W3:Y:S01]  /*1020*/  LDL R250, [R1+0x3c8] ;  /* 0x0003c80001fa7983 */ /* 0x001ee20000100800 */
[----:B------:R-:W-:Y:S01]  /*1030*/  MOV R0, 0x400 ;  /* 0x0000040000007802 */ /* 0x000fe20000000f00 */
[----:B------:R-:W0:Y:S01]  /*1040*/  S2R R245, SR_CgaCtaId ;  /* 0x0000000000f57919 */ /* 0x000e220000008800 */
[----:B------:R-:W-:Y:S02]  /*1050*/  BAR.SYNC.DEFER_BLOCKING 0x0 ;  /* 0x0000000000007b1d */ /* 0x000fe40000010000 */
[----:B0-----:R-:W-:-:S05]  /*1060*/  LEA R0, R245, R0, 0x18 ;  /* 0x00000000f5007211 */ /* 0x001fca00078ec0ff */
[----:B--2---:R-:W-:Y:S02]  /*1070*/  IMAD R0, R244, 0x3c, R0 ;  /* 0x0000003cf4007824 */ /* 0x004fe400078e0200 */
[----:B---3--:R-:W-:Y:S04]  /*1080*/  LDS.64 R244, [R250+UR5] ;  /* 0x00000005faf47984 */ /* 0x008fe80008000a00 */
[----:B------:R-:W-:Y:S04]  /*1090*/  LDS.64 R246, [R250+UR5+0x40] ;  /* 0x00004005faf67984 */ /* 0x000fe80008000a00 */
[----:B------:R-:W-:Y:S04]  /*10a0*/  LDS.64 R248, [R250+UR5+0x8] ;  /* 0x00000805faf87984 */ /* 0x000fe80008000a00 */
[----:B------:R-:W0:Y:S04]  /*10b0*/  LDS R252, [R0] ;  /* 0x0000000000fc7984 */ /* 0x000e280000000800 */
[----:B------:R-:W1:Y:S01]  /*10c0*/  LDS.64 R250, [R250+UR5+0x48] ;  /* 0x00004805fafa7984 */ /* 0x000e620008000a00 */
[-C--:B0-----:R-:W-:Y:S01]  /*10d0*/  FFMA R232, R244, R252.reuse, R232 ;  /* 0x000000fcf4e87223 */ /* 0x081fe200000000e8 */
[----:B------:R-:W-:Y:S01]  /*10e0*/  FFMA R233, R252, R245, R233 ;  /* 0x000000f5fce97223 */ /* 0x000fe200000000e9 */
[-C--:B------:R-:W-:Y:S01]  /*10f0*/  FFMA R228, R246, R252.reuse, R228 ;  /* 0x000000fcf6e47223 */ /* 0x080fe200000000e4 */
[----:B------:R-:W-:Y:S01]  /*1100*/  FFMA R229, R252, R247, R229 ;  /* 0x000000f7fce57223 */ /* 0x000fe200000000e5 */
[-C--:B------:R-:W-:Y:S01]  /*1110*/  FFMA R234, R248, R252.reuse, R234 ;  /* 0x000000fcf8ea7223 */ /* 0x080fe200000000ea */
[----:B------:R-:W-:Y:S01]  /*1120*/  FFMA R235, R252, R249, R235 ;  /* 0x000000f9fceb7223 */ /* 0x000fe200000000eb */
[----:B-1----:R-:W-:Y:S01]  /*1130*/  FFMA R230, R250, R252, R230 ;  /* 0x000000fcfae67223 */ /* 0x002fe200000000e6 */
[----:B------:R-:W-:-:S02]  /*1140*/  FFMA R231, R252, R251, R231 ;  /* 0x000000fbfce77223 */ /* 0x000fc400000000e7 */
[----:B------:R-:W0:Y:S02]  /*1150*/  LDS R252, [R0+0x4] ;  /* 0x0000040000fc7984 */ /* 0x000e240000000800 */
[-C--:B0-----:R-:W-:Y:S01]  /*1160*/  FFMA R224, R244, R252.reuse, R224 ;  /* 0x000000fcf4e07223 */ /* 0x081fe200000000e0 */
[-C--:B------:R-:W-:Y:S01]  /*1170*/  FFMA R220, R246, R252.reuse, R220 ;  /* 0x000000fcf6dc7223 */ /* 0x080fe200000000dc */
[C---:B------:R-:W-:Y:S01]  /*1180*/  FFMA R225, R252.reuse, R245, R225 ;  /* 0x000000f5fce17223 */ /* 0x040fe200000000e1 */
[----:B------:R-:W-:Y:S01]  /*1190*/  FFMA R221, R252, R247, R221 ;  /* 0x000000f7fcdd7223 */ /* 0x000fe200000000dd */
[-C--:B------:R-:W-:Y:S01]  /*11a0*/  FFMA R226, R248, R252.reuse, R226 ;  /* 0x000000fcf8e27223 */ /* 0x080fe200000000e2 */
[----:B------:R-:W-:Y:S01]  /*11b0*/  FFMA R222, R250, R252, R222 ;  /* 0x000000fcfade7223 */ /* 0x000fe200000000de */
[C---:B------:R-:W-:Y:S01]  /*11c0*/  FFMA R227, R252.reuse, R249, R227 ;  /* 0x000000f9fce37223 */ /* 0x040fe200000000e3 */
[----:B------:R-:W-:Y:S02]  /*11d0*/  FFMA R223, R252, R251, R223 ;  /* 0x000000fbfcdf7223 */ /* 0x000fe400000000df */
        /* <DEDUP_REMOVED lines=234> */
[----:B------:R-:W0:Y:S04]  /*2080*/  LDS R252, [R0+0x3b8] ;  /* 0x0003b80000fc7984 */ /* 0x000e280000000800 */
[----:B------:R-:W1:Y:S01]  /*2090*/  LDS R0, [R0+0x3bc] ;  /* 0x0003bc0000007984 */ /* 0x000e620000000800 */
        /* <DEDUP_REMOVED lines=8> */
[----:B------:R-:W2:Y:S01]  /*2120*/  LDL.LU R252, [R1+0x3cc] ;  /* 0x0003cc0001fc7983 */ /* 0x000ea20000300800 */
[-C--:B-1----:R-:W-:Y:S01]  /*2130*/  FFMA R236, R244, R0.reuse, R236 ;  /* 0x00000000f4ec7223 */ /* 0x082fe200000000ec */
[-C--:B------:R-:W-:Y:S01]  /*2140*/  FFMA R240, R246, R0.reuse, R240 ;  /* 0x00000000f6f07223 */ /* 0x080fe200000000f0 */
[C---:B------:R-:W-:Y:S01]  /*2150*/  FFMA R237, R0.reuse, R245, R237 ;  /* 0x000000f500ed7223 */ /* 0x040fe200000000ed */
[----:B------:R-:W-:Y:S01]  /*2160*/  FFMA R241, R0, R247, R241 ;  /* 0x000000f700f17223 */ /* 0x000fe200000000f1 */
[-C--:B------:R-:W-:Y:S01]  /*2170*/  FFMA R238, R248, R0.reuse, R238 ;  /* 0x00000000f8ee7223 */ /* 0x080fe200000000ee */
[----:B------:R-:W-:Y:S01]  /*2180*/  FFMA R242, R250, R0, R242 ;  /* 0x00000000faf27223 */ /* 0x000fe200000000f2 */
[C---:B------:R-:W-:Y:S01]  /*2190*/  FFMA R239, R0.reuse, R249, R239 ;  /* 0x000000f900ef7223 */ /* 0x040fe200000000ef */
[----:B------:R-:W-:Y:S01]  /*21a0*/  FFMA R243, R0, R251, R243 ;  /* 0x000000fb00f37223 */ /* 0x000fe200000000f3 */
[----:B------:R0:W-:Y:S01]  /*21b0*/  STL.128 [R1], R232 ;  /* 0x000000e801007387 */ /* 0x0001e20000100c00 */
[----:B------:R-:W-:Y:S01]  /*21c0*/  UIADD3 UR4, UPT, UPT, UR4, 0x1, URZ ;  /* 0x0000000104047890 */ /* 0x000fe2000fffe0ff */
[----:B------:R-:W-:-:S02]  /*21d0*/  IADD3 R2, P0, PT, R2, 0x4, RZ ;  /* 0x0000000402027810 */ /* 0x000fc40007f1e0ff */
[----:B------:R0:W-:Y:S01]  /*21e0*/  STL.128 [R1+0x1e0], R228 ;  /* 0x0001e0e401007387 */ /* 0x0001e20000100c00 */
[----:B------:R-:W-:Y:S01]  /*21f0*/  UISETP.NE.AND UP0, UPT, UR4, 0x2e0, UPT ;  /* 0x000002e00400788c */ /* 0x000fe2000bf05270 */
[----:B------:R-:W-:Y:S02]  /*2200*/  IADD3.X R3, PT, PT, RZ, R3, RZ, P0, !PT ;  /* 0x00000003ff037210 */ /* 0x000fe400007fe4ff */
[----:B------:R0:W-:Y:S04]  /*2210*/  STL.128 [R1+0x10], R224 ;  /* 0x000010e001007387 */ /* 0x0001e80000100c00 */
        /* <DEDUP_REMOVED lines=56> */
[----:B------:R0:W-:Y:S01]  /*25a0*/  STL.128 [R1+0x3b0], R240 ;  /* 0x0003b0f001007387 */ /* 0x0001e20000100c00 */
[----:B--2---:R-:W-:-:S05]  /*25b0*/  IADD3 R252, PT, PT, R252, 0x80, RZ ;  /* 0x00000080fcfc7810 */ /* 0x004fca0007ffe0ff */
[----:B------:R0:W-:Y:S01]  /*25c0*/  STL [R1+0x3cc], R252 ;  /* 0x0003ccfc01007387 */ /* 0x0001e20000100800 */
[----:B------:R-:W-:Y:S05]  /*25d0*/  BRA.U UP0, `(.L_x_4) ;  /* 0xffffffe500c87547 */ /* 0x000fea000b83ffff */
[----:B------:R-:W2:Y:S01]  /*25e0*/  LDL.LU R244, [R1+0x3d4] ;  /* 0x0003d40001f47983 */ /* 0x000ea20000300800 */
[----:B0-----:R-:W0:Y:S01]  /*25f0*/  LDC.64 R4, c[0x0][0x398] ;  /* 0x0000e600ff047b82 */ /* 0x001e220000000a00 */
[----:B------:R-:W2:Y:S02]  /*2600*/  S2R R7, SR_CTAID.X ;  /* 0x0000000000077919 */ /* 0x000ea40000002500 */
[----:B------:R-:W3:Y:S05]  /*2610*/  LDL.LU R252, [R1+0x3d0] ;  /* 0x0003d00001fc7983 */ /* 0x000eea0000300800 */
[----:B------:R-:W1:Y:S01]  /*2620*/  LDC.64 R2, c[0x0][0x390] ;  /* 0x0000e400ff027b82 */ /* 0x000e620000000a00 */
[----:B--2---:R-:W-:-:S05]  /*2630*/  LEA R7, R7, R244, 0x5 ;  /* 0x000000f407077211 */ /* 0x004fca00078e28ff */
[----:B0-----:R-:W-:-:S05]  /*2640*/  IMAD.WIDE.U32 R4, R7, 0x4, R4 ;  /* 0x0000000407047825 */ /* 0x001fca00078e0004 */
[----:B------:R0:W5:Y:S04]  /*2650*/  LDG.E.CONSTANT R111, desc[UR8][R4.64] ;  /* 0x00000008046f7981 */ /* 0x000168000c1e9900 */
[----:B------:R0:W5:Y:S04]  /*2660*/  LDG.E.CONSTANT R113, desc[UR8][R4.64+0x40] ;  /* 0x0000400804717981 */ /* 0x000168000c1e9900 */
[----:B------:R0:W5:Y:S04]  /*2670*/  LDG.E.CONSTANT R0, desc[UR8][R4.64+0x4] ;  /* 0x0000040804007981 */ /* 0x000168000c1e9900 */
[----:B------:R0:W5:Y:S04]  /*2680*/  LDG.E.CONSTANT R110, desc[UR8][R4.64+0x44] ;  /* 0x00004408046e7981 */ /* 0x000168000c1e9900 */
[----:B------:R0:W5:Y:S04]  /*2690*/  LDG.E.CONSTANT R115, desc[UR8][R4.64+0x8] ;  /* 0x0000080804737981 */ /* 0x000168000c1e9900 */
[----:B------:R0:W5:Y:S04]  /*26a0*/  LDG.E.CONSTANT R117, desc[UR8][R4.64+0x48] ;  /* 0x0000480804757981 */ /* 0x000168000c1e9900 */
[----:B------:R0:W5:Y:S04]  /*26b0*/  LDG.E.CONSTANT R112, desc[UR8][R4.64+0xc] ;  /* 0x00000c0804707981 */ /* 0x000168000c1e9900 */
[----:B------:R0:W5:Y:S01]  /*26c0*/  LDG.E.CONSTANT R114, desc[UR8][R4.64+0x4c] ;  /* 0x00004c0804727981 */ /* 0x000162000c1e9900 */
[----:B------:R-:W-:-:S02]  /*26d0*/  HFMA2 R93, -RZ, RZ, 0, 0 ;  /* 0x00000000ff5d7431 */ /* 0x000fc400000001ff */
[----:B---3--:R-:W-:Y:S01]  /*26e0*/  IMAD R116, R252, 0x780, R7 ;  /* 0x00000780fc747824 */ /* 0x008fe200078e0207 */
[----:B-1----:R-:W-:-:S11]  /*26f0*/  UPLOP3.LUT UP0, UPT, UPT, UPT, UPT, 0x80, 0x8 ;  /* 0x000000000008789c */ /* 0x002fd60003f0f070 */
.L_x_5:
[----:B0-----:R-:W-:-:S05]  /*2700*/  IMAD R4, R93, 0x3c, RZ ;  /* 0x0000003c5d047824 */ /* 0x001fca00078e02ff */
[----:B------:R-:W-:-:S05]  /*2710*/  LEA R118, R4, R1, 0x2 ;  /* 0x0000000104767211 */ /* 0x000fca00078e10ff */
[----:B------:R-:W2:Y:S04]  /*2720*/  LDL.128 R100, [R118] ;  /* 0x0000000076647983 */ /* 0x000ea80000100c00 */
[----:B------:R-:W3:Y:S04]  /*2730*/  LDL.128 R120, [R118+0x1e0] ;  /* 0x0001e00076787983 */ /* 0x000ee80000100c00 */
[----:B------:R-:W4:Y:S04]  /*2740*/  LDL.128 R96, [R118+0x10] ;  /* 0x0000100076607983 */ /* 0x000f280000100c00 */
        /* <DEDUP_REMOVED lines=20> */
[----:B------:R-:W4:Y:S01]  /*2890*/  LDL.128 R8, [R118+0x290] ;  /* 0x0002900076087983 */ /* 0x000f220000100c00 */
[----:B------:R-:W-:-:S03]  /*28a0*/  IMAD R109, R93, 0x7080, R116 ;  /* 0x000070805d6d7824 */ /* 0x000fc600078e0274 */
[----:B------:R-:W4:Y:S01]  /*28b0*/  LDL.128 R4, [R118+0xc0] ;  /* 0x0000c00076047983 */ /* 0x000f220000100c00 */
[----:B------:R-:W-:-:S03]  /*28c0*/  IMAD.WIDE.U32 R108, R109, 0x4, R2 ;  /* 0x000000046d6c7825 */ /* 0x000fc600078e0002 */
[----:B------:R-:W4:Y:S01]  /*28d0*/  LDL.128 R92, [R118+0x2a0] ;  /* 0x0002a000765c7983 */ /* 0x000f220000100c00 */
[----:B--2--5:R-:W-:Y:S01]  /*28e0*/  FADD R100, R111, R100 ;  /* 0x000000646f647221 */ /* 0x024fe20000000000 */
[----:B------:R-:W-:Y:S01]  /*28f0*/  FADD R101, R0, R101 ;  /* 0x0000006500657221 */ /* 0x000fe20000000000 */
[----:B------:R-:W-:Y:S01]  /*2900*/  FADD R102, R115, R102 ;  /* 0x0000006673667221 */ /* 0x000fe20000000000 */
[----:B---3--:R-:W-:Y:S02]  /*2910*/  FADD R120, R113, R120 ;  /* 0x0000007871787221 */ /* 0x008fe40000000000 */
[----:B------:R-:W-:Y:S01]  /*2920*/  FMNMX R105, RZ, R100, !PT ;  /* 0x00000064ff697209 */ /* 0x000fe20007800000 */
[----:B------:R-:W-:Y:S01]  /*2930*/  FADD R104, R112, R103 ;  /* 0x0000006770687221 */ /* 0x000fe20000000000 */
[----:B------:R-:W-:Y:S01]  /*2940*/  FMNMX R107, RZ, R101, !PT ;  /* 0x00000065ff6b7209 */ /* 0x000fe20007800000 */
[----:B------:R-:W-:Y:S01]  /*2950*/  FADD R121, R110, R121 ;  /* 0x000000796e797221 */ /* 0x000fe20000000000 */
[----:B------:R-:W-:Y:S01]  /*2960*/  FMNMX R125, RZ, R102, !PT ;  /* 0x00000066ff7d7209 */ /* 0x000fe20007800000 */
[----:B------:R-:W-:Y:S01]  /*2970*/  FADD R122, R117, R122 ;  /* 0x0000007a757a7221 */ /* 0x000fe20000000000 */
[----:B------:R-:W-:Y:S01]  /*2980*/  FMNMX R119, RZ, R120, !PT ;  /* 0x00000078ff777209 */ /* 0x000fe20007800000 */
[----:B------:R-:W2:Y:S01]  /*2990*/  LDL.128 R100, [R118+0xd0] ;  /* 0x0000d00076647983 */ /* 0x000ea20000100c00 */
[----:B------:R-:W-:Y:S01]  /*29a0*/  FADD R120, R114, R123 ;  /* 0x0000007b72787221 */ /* 0x000fe20000000000 */
[----:B------:R-:W-:-:S02]  /*29b0*/  FMNMX R127, RZ, R104, !PT ;  /* 0x00000068ff7f7209 */ /* 0x000fc40007800000 */
[----:B------:R0:W-:Y:S01]  /*29c0*/  STG.E desc[UR8][R108.64+0x40], R119 ;  /* 0x000040776c007986 */ /* 0x0001e2000c101908 */
[----:B------:R-:W-:Y:S01]  /*29d0*/  FMNMX R121, RZ, R121, !PT ;  /* 0x00000079ff797209 */ /* 0x000fe20007800000 */
[----:B----4-:R-:W-:Y:S01]  /*29e0*/  FADD R96, R111, R96 ;  /* 0x000000606f607221 */ /* 0x010fe20000000000 */
[----:B------:R-:W-:Y:S01]  /*29f0*/  FMNMX R123, RZ, R122, !PT ;  /* 0x0000007aff7b7209 */ /* 0x000fe20007800000 */
[----:B------:R-:W-:Y:S01]  /*2a00*/  STG.E desc[UR8][R108.64], R105 ;  /* 0x000000696c007986 */ /* 0x000fe2000c101908 */
[----:B------:R-:W-:Y:S01]  /*2a10*/  FADD R97, R0, R97 ;  /* 0x0000006100617221 */ /* 0x000fe20000000000 */
[----:B------:R-:W-:Y:S01]  /*2a20*/  FADD R98, R115, R98 ;  /* 0x0000006273627221 */ /* 0x000fe20000000000 */
[----:B------:R-:W-:Y:S01]  /*2a30*/  FADD R88, R113, R88 ;  /* 0x0000005871587221 */ /* 0x000fe20000000000 */
[----:B------:R1:W-:Y:S01]  /*2a40*/  STG.E desc[UR8][R108.64+0x4], R107 ;  /* 0x0000046b6c007986 */ /* 0x0003e2000c101908 */
[----:B------:R-:W-:Y:S01]  /*2a50*/  FADD R89, R110, R89 ;  /* 0x000000596e597221 */ /* 0x000fe20000000000 */
[----:B------:R-:W-:Y:S01]  /*2a60*/  FADD R90, R117, R90 ;  /* 0x0000005a755a7221 */ /* 0x000fe20000000000 */
[----:B0-----:R-:W-:Y:S01]  /*2a70*/  FADD R119, R112, R99 ;  /* 0x0000006370777221 */ /* 0x001fe20000000000 */
[----:B------:R0:W-:Y:S01]  /*2a80*/  STG.E desc[UR8][R108.64+0x8], R125 ;  /* 0x0000087d6c007986 */ /* 0x0001e2000c101908 */
[----:B------:R-:W-:-:S03]  /*2a90*/  FMNMX R129, RZ, R96, !PT ;  /* 0x00000060ff817209 */ /* 0x000fc60007800000 */
[----:B-1----:R-:W3:Y:S01]  /*2aa0*/  LDL.128 R104, [R118+0x2b0] ;  /* 0x0002b00076687983 */ /* 0x002ee20000100c00 */
[----:B------:R-:W-:Y:S02]  /*2ab0*/  FMNMX R133, RZ, R119, !PT ;  /* 0x00000077ff857209 */ /* 0x000fe40007800000 */
[----:B------:R-:W-:Y:S01]  /*2ac0*/  FMNMX R131, RZ, R98, !PT ;  /* 0x00000062ff837209 */ /* 0x000fe20007800000 */
[----:B------:R1:W-:Y:S01]  /*2ad0*/  STG.E desc[UR8][R108.64+0xc], R127 ;  /* 0x00000c7f6c007986 */ /* 0x0003e2000c101908 */
[----:B0-----:R-:W-:Y:S01]  /*2ae0*/  FMNMX R125, RZ, R120, !PT ;  /* 0x00000078ff7d7209 */ /* 0x001fe20007800000 */
[----:B------:R-:W-:Y:S01]  /*2af0*/  FADD R120, R114, R91 ;  /* 0x0000005b72787221 */ /* 0x000fe20000000000 */
[----:B------:R-:W-:Y:S01]  /*2b00*/  FMNMX R119, RZ, R88, !PT ;  /* 0x00000058ff777209 */ /* 0x000fe20007800000 */
[----:B------:R0:W-:Y:S04]  /*2b10*/  STG.E desc[UR8][R108.64+0x44], R121 ;  /* 0x000044796c007986 */ /* 0x0001e8000c101908 */
[----:B------:R4:W-:Y:S01]  /*2b20*/  STG.E desc[UR8][R108.64+0x48], R123 ;  /* 0x0000487b6c007986 */ /* 0x0009e2000c101908 */
[----:B-1----:R-:W-:-:S03]  /*2b30*/  FMNMX R127, RZ, R97, !PT ;  /* 0x00000061ff7f7209 */ /* 0x002fc60007800000 */
[----:B------:R-:W3:Y:S01]  /*2b40*/  LDL.128 R96, [R118+0xe0] ;  /* 0x0000e00076607983 */ /* 0x000ee20000100c00 */
[----:B0-----:R-:W-:Y:S02]  /*2b50*/  FMNMX R121, RZ, R89, !PT ;  /* 0x00000059ff797209 */ /* 0x001fe40007800000 */
[----:B----4-:R-:W-:Y:S02]  /*2b60*/  FMNMX R123, RZ, R90, !PT ;  /* 0x0000005aff7b7209 */ /* 0x010fe40007800000 */
[----:B------:R-:W4:Y:S01]  /*2b70*/  LDL.128 R88, [R118+0x2c0] ;  /* 0x0002c00076587983 */ /* 0x000f220000100c00 */
[----:B------:R-:W-:Y:S01]  /*2b80*/  FADD R84, R111, R84 ;  /* 0x000000546f547221 */ /* 0x000fe20000000000 */
[----:B------:R-:W-:Y:S02]  /*2b90*/  FADD R80, R113, R80 ;  /* 0x0000005071507221 */ /* 0x000fe40000000000 */
[----:B------:R0:W-:Y:S01]  /*2ba0*/  STG.E desc[UR8][R108.64+0x4c], R125 ;  /* 0x00004c7d6c007986 */ /* 0x0001e2000c101908 */
[----:B------:R-:W-:Y:S01]  /*2bb0*/  FADD R76, R111, R76 ;  /* 0x0000004c6f4c7221 */ /* 0x000fe20000000000 */
[----:B------:R-:W-:Y:S01]  /*2bc0*/  FADD R72, R113, R72 ;  /* 0x0000004871487221 */ /* 0x000fe20000000000 */
[----:B0-----:R-:W-:Y:S01]  /*2bd0*/  FMNMX R125, RZ, R120, !PT ;  /* 0x00000078ff7d7209 */ /* 0x001fe20007800000 */
[----:B------:R-:W-:Y:S01]  /*2be0*/  FADD R120, R0, R85 ;  /* 0x0000005500787221 */ /* 0x000fe20000000000 */
[----:B------:R-:W-:Y:S01]  /*2bf0*/  FMNMX R85, RZ, R84, !PT ;  /* 0x00000054ff557209 */ /* 0x000fe20007800000 */
[----:B------:R-:W-:Y:S01]  /*2c00*/  FADD R84, R110, R81 ;  /* 0x000000516e547221 */ /* 0x000fe20000000000 */
[----:B------:R-:W-:Y:S01]  /*2c10*/  FMNMX R81, RZ, R80, !PT ;  /* 0x00000050ff517209 */ /* 0x000fe20007800000 */
[----:B------:R-:W-:-:S02]  /*2c20*/  FADD R80, R114, R83 ;  /* 0x0000005372507221 */ /* 0x000fc40000000000 */
        /* <DEDUP_REMOVED lines=17> */
[----:B------:R-:W-:Y:S01]  /*2d40*/  FADD R64, R114, R67 ;  /* 0x0000004372407221 */ /* 0x000fe20000000000 */
[C---:B------:R-:W-:Y:S01]  /*2d50*/  FADD R87, R112.reuse, R87 ;  /* 0x0000005770577221 */ /* 0x040fe20000000000 */
[----:B------:R0:W-:Y:S01]  /*2d60*/  STG.E desc[UR8][R108.64+0x800], R69 ;  /* 0x000800456c007986 */ /* 0x0001e2000c101908 */
[----:B------:R-:W-:-:S03]  /*2d70*/  FADD R79, R112, R79 ;  /* 0x0000004f704f7221 */ /* 0x000fc60000000000 */
[----:B------:R1:W-:Y:S01]  /*2d80*/  STG.E desc[UR8][R108.64+0x204], R127 ;  /* 0x0002047f6c007986 */ /* 0x0003e2000c101908 */
[----:B------:R-:W-:Y:S01]  /*2d90*/  FADD R52, R111, R52 ;  /* 0x000000346f347221 */ /* 0x000fe20000000000 */
[----:B0-----:R-:W-:Y:S01]  /*2da0*/  FMNMX R69, RZ, R64, !PT ;  /* 0x00000040ff457209 */ /* 0x001fe20007800000 */
[----:B------:R-:W-:Y:S01]  /*2db0*/  FADD R64, R0, R61 ;  /* 0x0000003d00407221 */ /* 0x000fe20000000000 */
[----:B------:R-:W-:Y:S01]  /*2dc0*/  FMNMX R61, RZ, R60, !PT ;  /* 0x0000003cff3d7209 */ /* 0x000fe20007800000 */
[----:B------:R-:W-:Y:S01]  /*2dd0*/  FADD R60, R110, R57 ;  /* 0x000000396e3c7221 */ /* 0x000fe20000000000 */
[----:B------:R-:W-:Y:S01]  /*2de0*/  FMNMX R57, RZ, R56, !PT ;  /* 0x00000038ff397209 */ /* 0x000fe20007800000 */
[----:B------:R-:W-:Y:S01]  /*2df0*/  FADD R56, R114, R59 ;  /* 0x0000003b72387221 */ /* 0x000fe20000000000 */
[----:B-1----:R-:W-:Y:S02]  /*2e00*/  FMNMX R127, RZ, R87, !PT ;  /* 0x00000057ff7f7209 */ /* 0x002fe40007800000 */
[----:B------:R-:W-:Y:S01]  /*2e10*/  FMNMX R87, RZ, R84, !PT ;  /* 0x00000054ff577209 */ /* 0x000fe20007800000 */
        /* <DEDUP_REMOVED lines=8> */
[----:B-1----:R-:W-:Y:S02]  /*2ea0*/  FMNMX R87, RZ, R79, !PT ;  /* 0x0000004fff577209 */ /* 0x002fe40007800000 */
[----:B------:R-:W-:Y:S02]  /*2eb0*/  FMNMX R79, RZ, R76, !PT ;  /* 0x0000004cff4f7209 */ /* 0x000fe40007800000 */
[----:B------:R-:W-:Y:S01]  /*2ec0*/  FMNMX R49, RZ, R48, !PT ;  /* 0x00000030ff317209 */ /* 0x000fe20007800000 */
[----:B------:R-:W-:Y:S01]  /*2ed0*/  FADD R48, R114, R51 ;  /* 0x0000003372307221 */ /* 0x000fe20000000000 */
[----:B------:R-:W-:Y:S01]  /*2ee0*/  FADD R44, R111, R44 ;  /* 0x0000002c6f2c7221 */ /* 0x000fe20000000000 */
[----:B------:R0:W-:Y:S01]  /*2ef0*/  STG.E desc[UR8][R108.64+0x644], R79 ;  /* 0x0006444f6c007986 */ /* 0x0001e2000c101908 */
[----:B------:R-:W-:Y:S01]  /*2f00*/  FADD R40, R113, R40 ;  /* 0x0000002871287221 */ /* 0x000fe20000000000 */
[----:B------:R-:W-:-:S02]  /*2f10*/  FADD R63, R112, R63 ;  /* 0x0000003f703f7221 */ /* 0x000fc40000000000 */
[----:B------:R1:W-:Y:S01]  /*2f20*/  STG.E desc[UR8][R108.64+0xc00], R53 ;  /* 0x000c00356c007986 */ /* 0x0003e2000c101908 */
[----:B0-----:R-:W-:Y:S02]  /*2f30*/  FMNMX R79, RZ, R71, !PT ;  /* 0x00000047ff4f7209 */ /* 0x001fe40007800000 */
[----:B------:R-:W-:Y:S02]  /*2f40*/  FMNMX R71, RZ, R68, !PT ;  /* 0x00000044ff477209 */ /* 0x000fe40007800000 */
[----:B-1----:R-:W-:Y:S01]  /*2f50*/  FMNMX R53, RZ, R48, !PT ;  /* 0x00000030ff357209 */ /* 0x002fe20007800000 */
[----:B------:R-:W-:Y:S01]  /*2f60*/  FADD R48, R0, R45 ;  /* 0x0000002d00307221 */ /* 0x000fe20000000000 */
[----:B------:R-:W-:Y:S01]  /*2f70*/  FMNMX R45, RZ, R44, !PT ;  /* 0x0000002cff2d7209 */ /* 0x000fe20007800000 */
[----:B------:R-:W-:Y:S01]  /*2f80*/  FADD R44, R110, R41 ;  /* 0x000000296e2c7221 */ /* 0x000fe20000000000 */
[----:B------:R-:W-:Y:S01]  /*2f90*/  FMNMX R41, RZ, R40, !PT ;  /* 0x00000028ff297209 */ /* 0x000fe20007800000 */
[----:B------:R0:W-:Y:S01]  /*2fa0*/  STG.E desc[UR8][R108.64+0x844], R71 ;  /* 0x000844476c007986 */ /* 0x0001e2000c101908 */
[----:B------:R-:W-:Y:S01]  /*2fb0*/  FADD R40, R114, R43 ;  /* 0x0000002b72287221 */ /* 0x000fe20000000000 */
[----:B------:R-:W-:Y:S01]  /*2fc0*/  FADD R36, R111, R36 ;  /* 0x000000246f247221 */ /* 0x000fe20000000000 */
[----:B------:R-:W-:Y:S01]  /*2fd0*/  FADD R55, R112, R55 ;  /* 0x0000003770377221 */ /* 0x000fe20000000000 */
[----:B------:R1:W-:Y:S01]  /*2fe0*/  STG.E desc[UR8][R108.64+0xe00], R45 ;  /* 0x000e002d6c007986 */ /* 0x0003e2000c101908 */
[----:B------:R-:W-:Y:S01]  /*2ff0*/  FADD R32, R113, R32 ;  /* 0x0000002071207221 */ /* 0x000fe20000000000 */
[----:B0-----:R-:W-:-:S02]  /*3000*/  FMNMX R71, RZ, R63, !PT ;  /* 0x0000003fff477209 */ /* 0x001fc40007800000 */
[----:B------:R-:W-:Y:S02]  /*3010*/  FMNMX R63, RZ, R60, !PT ;  /* 0x0000003cff3f7209 */ /* 0x000fe40007800000 */
[----:B-1----:R-:W-:Y:S01]  /*3020*/  FMNMX R45, RZ, R40, !PT ;  /* 0x00000028ff2d7209 */ /* 0x002fe20007800000 */
[----:B------:R-:W-:Y:S01]  /*3030*/  FADD R40, R0, R37 ;  /* 0x0000002500287221 */ /* 0x000fe20000000000 */
[----:B------:R-:W-:Y:S01]  /*3040*/  FMNMX R37, RZ, R36, !PT ;  /* 0x00000024ff257209 */ /* 0x000fe20007800000 */
[----:B------:R0:W-:Y:S01]  /*3050*/  STG.E desc[UR8][R108.64+0xa44], R63 ;  /* 0x000a443f6c007986 */ /* 0x0001e2000c101908 */
[----:B------:R-:W-:Y:S01]  /*3060*/  FADD R36, R110, R33 ;  /* 0x000000216e247221 */ /* 0x000fe20000000000 */
[----:B------:R-:W-:Y:S01]  /*3070*/  FMNMX R33, RZ, R32, !PT ;  /* 0x00000020ff217209 */ /* 0x000fe20007800000 */
[----:B------:R-:W-:Y:S01]  /*3080*/  FADD R47, R112, R47 ;  /* 0x0000002f702f7221 */ /* 0x000fe20000000000 */
[----:B------:R-:W-:Y:S01]  /*3090*/  FADD R32, R114, R35 ;  /* 0x0000002372207221 */ /* 0x000fe20000000000 */
[----:B------:R-:W-:Y:S01]  /*30a0*/  FADD R28, R111, R28 ;  /* 0x0000001c6f1c7221 */ /* 0x000fe20000000000 */
[----:B------:R1:W-:Y:S01]  /*30b0*/  STG.E desc[UR8][R108.64+0x1000], R37 ;  /* 0x001000256c007986 */ /* 0x0003e2000c101908 */
[----:B0-----:R-:W-:-:S02]  /*30c0*/  FMNMX R63, RZ, R55, !PT ;  /* 0x00000037ff3f7209 */ /* 0x001fc40007800000 */
[----:B------:R-:W-:Y:S01]  /*30d0*/  FMNMX R55, RZ, R52, !PT ;  /* 0x00000034ff377209 */ /* 0x000fe20007800000 */
[----:B------:R-:W-:Y:S01]  /*30e0*/  FADD R24, R113, R24 ;  /* 0x0000001871187221 */ /* 0x000fe20000000000 */
[----:B------:R-:W-:Y:S01]  /*30f0*/  FADD R39, R112, R39 ;  /* 0x0000002770277221 */ /* 0x000fe20000000000 */
[----:B-1----:R-:W-:Y:S02]  /*3100*/  FMNMX R37, RZ, R32, !PT ;  /* 0x00000020ff257209 */ /* 0x002fe40007800000 */
[----:B------:R0:W-:Y:S01]  /*3110*/  STG.E desc[UR8][R108.64+0xc44], R55 ;  /* 0x000c44376c007986 */ /* 0x0001e2000c101908 */
[----:B------:R-:W-:Y:S01]  /*3120*/  FADD R32, R0, R29 ;  /* 0x0000001d00207221 */ /* 0x000fe20000000000 */
[----:B------:R-:W-:Y:S01]  /*3130*/  FMNMX R29, RZ, R28, !PT ;  /* 0x0000001cff1d7209 */ /* 0x000fe20007800000 */
[----:B------:R-:W-:Y:S01]  /*3140*/  FADD R28, R110, R25 ;  /* 0x000000196e1c7221 */ /* 0x000fe20000000000 */
[----:B------:R-:W-:Y:S01]  /*3150*/  FMNMX R25, RZ, R24, !PT ;  /* 0x00000018ff197209 */ /* 0x000fe20007800000 */
[----:B------:R-:W-:Y:S01]  /*3160*/  FADD R24, R114, R27 ;  /* 0x0000001b72187221 */ /* 0x000fe20000000000 */
[----:B0-----:R-:W-:-:S02]  /*3170*/  FMNMX R55, RZ, R47, !PT ;  /* 0x0000002fff377209 */ /* 0x001fc40007800000 */
[----:B------:R-:W-:Y:S01]  /*3180*/  FMNMX R47, RZ, R44, !PT ;  /* 0x0000002cff2f7209 */ /* 0x000fe20007800000 */
[----:B------:R-:W-:Y:S01]  /*3190*/  FADD R20, R111, R20 ;  /* 0x000000146f147221 */ /* 0x000fe20000000000 */
[----:B------:R-:W-:-:S03]  /*31a0*/  FADD R31, R112, R31 ;  /* 0x0000001f701f7221 */ /* 0x000fc60000000000 */
[----:B------:R0:W-:Y:S01]  /*31b0*/  STG.E desc[UR8][R108.64+0xe44], R47 ;  /* 0x000e442f6c007986 */ /* 0x0001e2000c101908 */
[----:B------:R-:W-:-:S03]  /*31c0*/  FADD R16, R113, R16 ;  /* 0x0000001071107221 */ /* 0x000fc60000000000 */
[----:B------:R1:W-:Y:S01]  /*31d0*/  STG.E desc[UR8][R108.64+0x1200], R29 ;  /* 0x0012001d6c007986 */ /* 0x0003e2000c101908 */
[----:B0-----:R-:W-:Y:S02]  /*31e0*/  FMNMX R47, RZ, R39, !PT ;  /* 0x00000027ff2f7209 */ /* 0x001fe40007800000 */
        /* <DEDUP_REMOVED lines=11> */
[----:B------:R-:W-:Y:S01]  /*32a0*/  FADD R8, R113, R8 ;  /* 0x0000000871087221 */ /* 0x000fe20000000000 */
[----:B0-----:R-:W-:-:S02]  /*32b0*/  FMNMX R39, RZ, R31, !PT ;  /* 0x0000001fff277209 */ /* 0x001fc40007800000 */
[----:B------:R-:W-:Y:S01]  /*32c0*/  FMNMX R31, RZ, R28, !PT ;  /* 0x0000001cff1f7209 */ /* 0x000fe20007800000 */
[----:B------:R-:W-:Y:S01]  /*32d0*/  FADD R15, R112, R15 ;  /* 0x0000000f700f7221 */ /* 0x000fe20000000000 */
[----:B-1----:R-:W-:-:S03]  /*32e0*/  FMNMX R21, RZ, R16, !PT ;  /* 0x00000010ff157209 */ /* 0x002fc60007800000 */
[----:B------:R0:W-:Y:S01]  /*32f0*/  STG.E desc[UR8][R108.64+0x1244], R31 ;  /* 0x0012441f6c007986 */ /* 0x0001e2000c101908 */
[----:B------:R-:W-:Y:S01]  /*3300*/  FADD R16, R0, R13 ;  /* 0x0000000d00107221 */ /* 0x000fe20000000000 */
[----:B------:R-:W-:Y:S01]  /*3310*/  FMNMX R13, RZ, R12, !PT ;  /* 0x0000000cff0d7209 */ /* 0x000fe20007800000 */
[----:B------:R-:W-:Y:S01]  /*3320*/  FADD R12, R110, R9 ;  /* 0x000000096e0c7221 */ /* 0x000fe20000000000 */
[----:B------:R-:W-:Y:S01]  /*3330*/  FADD R10, R117, R10 ;  /* 0x0000000a750a7221 */ /* 0x000fe20000000000 */
[----:B------:R-:W-:Y:S01]  /*3340*/  FMNMX R9, RZ, R8, !PT ;  /* 0x00000008ff097209 */ /* 0x000fe20007800000 */
[----:B------:R-:W-:Y:S01]  /*3350*/  FADD R8, R114, R11 ;  /* 0x0000000b72087221 */ /* 0x000fe20000000000 */
[----:B------:R-:W-:Y:S01]  /*3360*/  FADD R6, R115, R6 ;  /* 0x0000000673067221 */ /* 0x000fe20000000000 */
[----:B0-----:R-:W-:Y:S02]  /*3370*/  FMNMX R31, RZ, R23, !PT ;  /* 0x00000017ff1f7209 */ /* 0x001fe40007800000 */
[----:B------:R-:W-:Y:S01]  /*3380*/  FMNMX R23, RZ, R20, !PT ;  /* 0x00000014ff177209 */ /* 0x000fe20007800000 */
[----:B------:R0:W-:Y:S01]  /*3390*/  STG.E desc[UR8][R108.64+0x1640], R9 ;  /* 0x001640096c007986 */ /* 0x0001e2000c101908 */
[----:B------:R-:W-:Y:S01]  /*33a0*/  FMNMX R11, RZ, R10, !PT ;  /* 0x0000000aff0b7209 */ /* 0x000fe20007800000 */
[----:B------:R-:W-:-:S02]  /*33b0*/  FADD R10, R0, R5 ;  /* 0x00000005000a7221 */ /* 0x000fc40000000000 */
[----:B------:R1:W-:Y:S01]  /*33c0*/  STG.E desc[UR8][R108.64+0x1444], R23 ;  /* 0x001444176c007986 */ /* 0x0003e2000c101908 */
[----:B------:R-:W-:Y:S01]  /*33d0*/  FMNMX R5, RZ, R8, !PT ;  /* 0x00000008ff057209 */ /* 0x000fe20007800000 */
[----:B------:R-:W-:Y:S01]  /*33e0*/  FADD R7, R112, R7 ;  /* 0x0000000770077221 */ /* 0x000fe20000000000 */
[----:B------:R-:W-:Y:S01]  /*33f0*/  FADD R92, R113, R92 ;  /* 0x0000005c715c7221 */ /* 0x000fe20000000000 */
[----:B------:R-:W-:Y:S01]  /*3400*/  FADD R94, R117, R94 ;  /* 0x0000005e755e7221 */ /* 0x000fe20000000000 */
[----:B0-----:R-:W-:Y:S02]  /*3410*/  FMNMX R9, RZ, R6, !PT ;  /* 0x00000006ff097209 */ /* 0x001fe40007800000 */
[----:B-1----:R-:W-:Y:S02]  /*3420*/  FMNMX R23, RZ, R15, !PT ;  /* 0x0000000fff177209 */ /* 0x002fe40007800000 */
[----:B------:R-:W-:Y:S01]  /*3430*/  FMNMX R15, RZ, R12, !PT ;  /* 0x0000000cff0f7209 */ /* 0x000fe20007800000 */
[----:B--2---:R-:W-:Y:S01]  /*3440*/  FADD R100, R111, R100 ;  /* 0x000000646f647221 */ /* 0x004fe20000000000 */
[----:B------:R0:W-:Y:S01]  /*3450*/  STG.E desc[UR8][R108.64+0x164c], R5 ;  /* 0x00164c056c007986 */ /* 0x0001e2000c101908 */
[----:B------:R-:W-:-:S03]  /*3460*/  FADD R78, R115, R78 ;  /* 0x0000004e734e7221 */ /* 0x000fc60000000000 */
[----:B------:R1:W-:Y:S01]  /*3470*/  STG.E desc[UR8][R108.64+0x1644], R15 ;  /* 0x0016440f6c007986 */ /* 0x0003e2000c101908 */
[C---:B------:R-:W-:Y:S01]  /*3480*/  FADD R70, R115.reuse, R70 ;  /* 0x0000004673467221 */ /* 0x040fe20000000000 */
[C---:B------:R-:W-:Y:S02]  /*3490*/  FADD R62, R115.reuse, R62 ;  /* 0x0000003e733e7221 */ /* 0x040fe40000000000 */
[----:B------:R2:W-:Y:S01]  /*34a0*/  STG.E desc[UR8][R108.64+0x1808], R9 ;  /* 0x001808096c007986 */ /* 0x0005e2000c101908 */
[C---:B------:R-:W-:Y:S01]  /*34b0*/  FADD R54, R115.reuse, R54 ;  /* 0x0000003673367221 */ /* 0x040fe20000000000 */
[C---:B------:R-:W-:Y:S01]  /*34c0*/  FADD R46, R115.reuse, R46 ;  /* 0x0000002e732e7221 */ /* 0x040fe20000000000 */
[C---:B------:R-:W-:Y:S01]  /*34d0*/  FADD R38, R115.reuse, R38 ;  /* 0x0000002673267221 */ /* 0x040fe20000000000 */
[----:B0-----:R-:W-:Y:S01]  /*34e0*/  FMNMX R5, RZ, R94, !PT ;  /* 0x0000005eff057209 */ /* 0x001fe20007800000 */
[C---:B------:R-:W-:Y:S01]  /*34f0*/  FADD R30, R115.reuse, R30 ;  /* 0x0000001e731e7221 */ /* 0x040fe20000000000 */
[C---:B------:R-:W-:Y:S01]  /*3500*/  FADD R22, R115.reuse, R22 ;  /* 0x0000001673167221 */ /* 0x040fe20000000000 */
[----:B-1----:R-:W-:Y:S01]  /*3510*/  FMNMX R15, RZ, R7, !PT ;  /* 0x00000007ff0f7209 */ /* 0x002fe20007800000 */
[C---:B------:R-:W-:Y:S01]  /*3520*/  FADD R14, R115.reuse, R14 ;  /* 0x0000000e730e7221 */ /* 0x040fe20000000000 */
[----:B------:R-:W-:Y:S01]  /*3530*/  FMNMX R7, RZ, R92, !PT ;  /* 0x0000005cff077209 */ /* 0x000fe20007800000 */
[----:B------:R-:W-:Y:S01]  /*3540*/  FADD R102, R115, R102 ;  /* 0x0000006673667221 */ /* 0x000fe20000000000 */
[----:B--2---:R-:W-:Y:S01]  /*3550*/  FMNMX R9, RZ, R100, !PT ;  /* 0x00000064ff097209 */ /* 0x004fe20007800000 */
[----:B---3--:R-:W-:Y:S01]  /*3560*/  FADD R104, R113, R104 ;  /* 0x0000006871687221 */ /* 0x008fe20000000000 */
[----:B------:R-:W-:Y:S01]  /*3570*/  FADD R106, R117, R106 ;  /* 0x0000006a756a7221 */ /* 0x000fe20000000000 */
[----:B------:R0:W-:Y:S01]  /*3580*/  STG.E desc[UR8][R108.64+0x240], R119 ;  /* 0x000240776c007986 */ /* 0x0001e2000c101908 */
[----:B------:R-:W-:Y:S01]  /*3590*/  FADD R86, R115, R86 ;  /* 0x0000005673567221 */ /* 0x000fe20000000000 */
[----:B------:R-:W-:-:S02]  /*35a0*/  FADD R82, R117, R82 ;  /* 0x0000005275527221 */ /* 0x000fc40000000000 */
[----:B------:R1:W-:Y:S01]  /*35b0*/  STG.E desc[UR8][R108.64+0x440], R81 ;  /* 0x000440516c007986 */ /* 0x0003e2000c101908 */
[C---:B------:R-:W-:Y:S01]  /*35c0*/  FADD R74, R117.reuse, R74 ;  /* 0x0000004a754a7221 */ /* 0x040fe20000000000 */
[C---:B------:R-:W-:Y:S02]  /*35d0*/  FADD R66, R117.reuse, R66 ;  /* 0x0000004275427221 */ /* 0x040fe40000000000 */
[----:B------:R2:W-:Y:S01]  /*35e0*/  STG.E desc[UR8][R108.64+0x640], R73 ;  /* 0x000640496c007986 */ /* 0x0005e2000c101908 */
[C---:B------:R-:W-:Y:S01]  /*35f0*/  FADD R58, R117.reuse, R58 ;  /* 0x0000003a753a7221 */ /* 0x040fe20000000000 */
[C---:B------:R-:W-:Y:S02]  /*3600*/  FADD R50, R117.reuse, R50 ;  /* 0x0000003275327221 */ /* 0x040fe40000000000 */
[----:B------:R3:W-:Y:S01]  /*3610*/  STG.E desc[UR8][R108.64+0x840], R65 ;  /* 0x000840416c007986 */ /* 0x0007e2000c101908 */
[----:B0-----:R-:W-:Y:S01]  /*3620*/  FMNMX R119, RZ, R120, !PT ;  /* 0x00000078ff777209 */ /* 0x001fe20007800000 */
[----:B------:R-:W-:-:S02]  /*3630*/  FADD R42, R117, R42 ;  /* 0x0000002a752a7221 */ /* 0x000fc40000000000 */
[----:B------:R0:W-:Y:S01]  /*3640*/  STG.E desc[UR8][R108.64+0xa40], R57 ;  /* 0x000a40396c007986 */ /* 0x0001e2000c101908 */
[----:B-1----:R-:W-:Y:S01]  /*3650*/  FMNMX R81, RZ, R78, !PT ;  /* 0x0000004eff517209 */ /* 0x002fe20007800000 */
[C---:B------:R-:W-:Y:S02]  /*3660*/  FADD R34, R117.reuse, R34 ;  /* 0x0000002275227221 */ /* 0x040fe40000000000 */
[----:B------:R1:W-:Y:S01]  /*3670*/  STG.E desc[UR8][R108.64+0xc40], R49 ;  /* 0x000c40316c007986 */ /* 0x0003e2000c101908 */
[----:B--2---:R-:W-:Y:S01]  /*3680*/  FMNMX R73, RZ, R70, !PT ;  /* 0x00000046ff497209 */ /* 0x004fe20007800000 */
[C---:B------:R-:W-:Y:S02]  /*3690*/  FADD R26, R117.reuse, R26 ;  /* 0x0000001a751a7221 */ /* 0x040fe40000000000 */
[----:B------:R2:W-:Y:S01]  /*36a0*/  STG.E desc[UR8][R108.64+0xe40], R41 ;  /* 0x000e40296c007986 */ /* 0x0005e2000c101908 */
[----:B---3--:R-:W-:Y:S01]  /*36b0*/  FMNMX R65, RZ, R62, !PT ;  /* 0x0000003eff417209 */ /* 0x008fe20007800000 */
[----:B------:R-:W-:-:S02]  /*36c0*/  FADD R18, R117, R18 ;  /* 0x0000001275127221 */ /* 0x000fc40000000000 */
[----:B------:R3:W-:Y:S01]  /*36d0*/  STG.E desc[UR8][R108.64+0x1040], R33 ;  /* 0x001040216c007986 */ /* 0x0007e2000c101908 */
[----:B0-----:R-:W-:Y:S01]  /*36e0*/  FMNMX R57, RZ, R54, !PT ;  /* 0x00000036ff397209 */ /* 0x001fe20007800000 */
[----:B------:R-:W-:Y:S02]  /*36f0*/  FADD R4, R111, R4 ;  /* 0x000000046f047221 */ /* 0x000fe40000000000 */
[----:B------:R0:W-:Y:S01]  /*3700*/  STG.E desc[UR8][R108.64+0x1240], R25 ;  /* 0x001240196c007986 */ /* 0x0001e2000c101908 */
[----:B-1----:R-:W-:Y:S01]  /*3710*/  FMNMX R49, RZ, R46, !PT ;  /* 0x0000002eff317209 */ /* 0x002fe20007800000 */
[----:B------:R-:W-:Y:S02]  /*3720*/  FADD R95, R114, R95 ;  /* 0x0000005f725f7221 */ /* 0x000fe40000000000 */
[----:B------:R1:W-:Y:S01]  /*3730*/  STG.E desc[UR8][R108.64+0x1440], R17 ;  /* 0x001440116c007986 */ /* 0x0003e2000c101908 */
[----:B--2---:R-:W-:Y:S01]  /*3740*/  FMNMX R41, RZ, R38, !PT ;  /* 0x00000026ff297209 */ /* 0x004fe20007800000 */
[----:B------:R-:W-:-:S02]  /*3750*/  FADD R101, R0, R101 ;  /* 0x0000006500657221 */ /* 0x000fc40000000000 */
[----:B------:R2:W-:Y:S01]  /*3760*/  STG.E desc[UR8][R108.64+0x1840], R7 ;  /* 0x001840076c007986 */ /* 0x0005e2000c101908 */
[----:B---3--:R-:W-:Y:S01]  /*3770*/  FMNMX R33, RZ, R30, !PT ;  /* 0x0000001eff217209 */ /* 0x008fe20007800000 */
[----:B------:R-:W-:Y:S02]  /*3780*/  FADD R103, R112, R103 ;  /* 0x0000006770677221 */ /* 0x000fe40000000000 */
[----:B------:R3:W-:Y:S01]  /*3790*/  STG.E desc[UR8][R108.64+0x1848], R5 ;  /* 0x001848056c007986 */ /* 0x0007e2000c101908 */
[----:B0-----:R-:W-:Y:S01]  /*37a0*/  FMNMX R25, RZ, R22, !PT ;  /* 0x00000016ff197209 */ /* 0x001fe20007800000 */
[----:B------:R-:W-:Y:S02]  /*37b0*/  FADD R105, R110, R105 ;  /* 0x000000696e697221 */ /* 0x000fe40000000000 */
[----:B------:R0:W-:Y:S01]  /*37c0*/  STG.E desc[UR8][R108.64+0x1a00], R9 ;  /* 0x001a00096c007986 */ /* 0x0001e2000c101908 */
[----:B-1----:R-:W-:Y:S01]  /*37d0*/  FMNMX R17, RZ, R14, !PT ;  /* 0x0000000eff117209 */ /* 0x002fe20007800000 */
[----:B------:R-:W-:Y:S01]  /*37e0*/  FADD R107, R114, R107 ;  /* 0x0000006b726b7221 */ /* 0x000fe20000000000 */
[----:B------:R-:W-:Y:S01]  /*37f0*/  FADD R96, R111, R96 ;  /* 0x000000606f607221 */ /* 0x000fe20000000000 */
[----:B--2---:R-:W-:Y:S01]  /*3800*/  FMNMX R7, RZ, R102, !PT ;  /* 0x00000066ff077209 */ /* 0x004fe20007800000 */
[----:B------:R-:W-:Y:S01]  /*3810*/  FADD R97, R0, R97 ;  /* 0x0000006100617221 */ /* 0x000fe20000000000 */
[----:B------:R-:W-:Y:S01]  /*3820*/  FADD R98, R115, R98 ;  /* 0x0000006273627221 */ /* 0x000fe20000000000 */
[----:B------:R-:W-:Y:S01]  /*3830*/  FADD R99, R112, R99 ;  /* 0x0000006370637221 */ /* 0x000fe20000000000 */
[----:B---3--:R-:W-:Y:S01]  /*3840*/  FMNMX R5, RZ, R104, !PT ;  /* 0x00000068ff057209 */ /* 0x008fe20007800000 */
[----:B----4-:R-:W-:Y:S01]  /*3850*/  FADD R88, R113, R88 ;  /* 0x0000005871587221 */ /* 0x010fe20000000000 */
[----:B------:R-:W-:Y:S01]  /*3860*/  FADD R89, R110, R89 ;  /* 0x000000596e597221 */ /* 0x000fe20000000000 */
[----:B------:R-:W-:Y:S01]  /*3870*/  FADD R90, R117, R90 ;  /* 0x0000005a755a7221 */ /* 0x000fe20000000000 */
[----:B0-----:R-:W-:Y:S01]  /*3880*/  FMNMX R9, RZ, R106, !PT ;  /* 0x0000006aff097209 */ /* 0x001fe20007800000 */
[----:B------:R-:W-:Y:S01]  /*3890*/  FADD R91, R114, R91 ;  /* 0x0000005b725b7221 */ /* 0x000fe20000000000 */
[----:B------:R0:W-:Y:S01]  /*38a0*/  STG.E desc[UR8][R108.64+0x244], R121 ;  /* 0x000244796c007986 */ /* 0x0001e2000c101908 */
[----:B------:R-:W-:-:S02]  /*38b0*/  FMNMX R83, RZ, R82, !PT ;  /* 0x00000052ff537209 */ /* 0x000fc40007800000 */
[----:B------:R-:W-:Y:S01]  /*38c0*/  FMNMX R75, RZ, R74, !PT ;  /* 0x0000004aff4b7209 */ /* 0x000fe20007800000 */
[----:B------:R1:W-:Y:S01]  /*38d0*/  STG.E desc[UR8][R108.64+0x404], R119 ;  /* 0x000404776c007986 */ /* 0x0003e2000c101908 */
[----:B------:R-:W-:Y:S02]  /*38e0*/  FMNMX R67, RZ, R66, !PT ;  /* 0x00000042ff437209 */ /* 0x000fe40007800000 */
[----:B------:R-:W-:Y:S01]  /*38f0*/  FMNMX R59, RZ, R58, !PT ;  /* 0x0000003aff3b7209 */ /* 0x000fe20007800000 */
[----:B------:R2:W-:Y:S01]  /*3900*/  STG.E desc[UR8][R108.64+0x608], R81 ;  /* 0x000608516c007986 */ /* 0x0005e2000c101908 */
[----:B------:R-:W-:Y:S02]  /*3910*/  FMNMX R51, RZ, R50, !PT ;  /* 0x00000032ff337209 */ /* 0x000fe40007800000 */
[----:B------:R-:W-:Y:S01]  /*3920*/  FMNMX R43, RZ, R42, !PT ;  /* 0x0000002aff2b7209 */ /* 0x000fe20007800000 */
[----:B------:R3:W-:Y:S01]  /*3930*/  STG.E desc[UR8][R108.64+0x808], R73 ;  /* 0x000808496c007986 */ /* 0x0007e2000c101908 */
[----:B0-----:R-:W-:-:S02]  /*3940*/  FMNMX R121, RZ, R86, !PT ;  /* 0x00000056ff797209 */ /* 0x001fc40007800000 */
[----:B------:R-:W-:Y:S01]  /*3950*/  FMNMX R35, RZ, R34, !PT ;  /* 0x00000022ff237209 */ /* 0x000fe20007800000 */
[----:B------:R0:W-:Y:S01]  /*3960*/  STG.E desc[UR8][R108.64+0xa08], R65 ;  /* 0x000a08416c007986 */ /* 0x0001e2000c101908 */
[----:B-1----:R-:W-:Y:S02]  /*3970*/  FMNMX R119, RZ, R80, !PT ;  /* 0x00000050ff777209 */ /* 0x002fe40007800000 */
[----:B------:R-:W-:Y:S01]  /*3980*/  FMNMX R27, RZ, R26, !PT ;  /* 0x0000001aff1b7209 */ /* 0x000fe20007800000 */
[----:B------:R1:W-:Y:S01]  /*3990*/  STG.E desc[UR8][R108.64+0xc08], R57 ;  /* 0x000c08396c007986 */ /* 0x0003e2000c101908 */
[----:B--2---:R-:W-:Y:S02]  /*39a0*/  FMNMX R81, RZ, R72, !PT ;  /* 0x00000048ff517209 */ /* 0x004fe40007800000 */
[----:B------:R-:W-:Y:S01]  /*39b0*/  FMNMX R19, RZ, R18, !PT ;  /* 0x00000012ff137209 */ /* 0x000fe20007800000 */
[----:B------:R2:W-:Y:S01]  /*39c0*/  STG.E desc[UR8][R108.64+0xe08], R49 ;  /* 0x000e08316c007986 */ /* 0x0005e2000c101908 */
[----:B---3--:R-:W-:-:S02]  /*39d0*/  FMNMX R73, RZ, R64, !PT ;  /* 0x00000040ff497209 */ /* 0x008fc40007800000 */
[----:B------:R-:W-:Y:S01]  /*39e0*/  FMNMX R95, RZ, R95, !PT ;  /* 0x0000005fff5f7209 */ /* 0x000fe20007800000 */
[----:B------:R3:W-:Y:S01]  /*39f0*/  STG.E desc[UR8][R108.64+0x1008], R41 ;  /* 0x001008296c007986 */ /* 0x0007e2000c101908 */
[----:B0-----:R-:W-:Y:S02]  /*3a00*/  FMNMX R65, RZ, R56, !PT ;  /* 0x00000038ff417209 */ /* 0x001fe40007800000 */
[----:B------:R-:W-:Y:S01]  /*3a10*/  FMNMX R101, RZ, R101, !PT ;  /* 0x00000065ff657209 */ /* 0x000fe20007800000 */
[----:B------:R0:W-:Y:S01]  /*3a20*/  STG.E desc[UR8][R108.64+0x1208], R33 ;  /* 0x001208216c007986 */ /* 0x0001e2000c101908 */
[----:B-1----:R-:W-:Y:S02]  /*3a30*/  FMNMX R57, RZ, R48, !PT ;  /* 0x00000030ff397209 */ /* 0x002fe40007800000 */
[----:B------:R-:W-:Y:S01]  /*3a40*/  FMNMX R103, RZ, R103, !PT ;  /* 0x00000067ff677209 */ /* 0x000fe20007800000 */
[----:B------:R1:W-:Y:S01]  /*3a50*/  STG.E desc[UR8][R108.64+0x1408], R25 ;  /* 0x001408196c007986 */ /* 0x0003e2000c101908 */
[----:B--2---:R-:W-:-:S02]  /*3a60*/  FMNMX R49, RZ, R40, !PT ;  /* 0x00000028ff317209 */ /* 0x004fc40007800000 */
[----:B------:R-:W-:Y:S01]  /*3a70*/  FMNMX R105, RZ, R105, !PT ;  /* 0x00000069ff697209 */ /* 0x000fe20007800000 */
[----:B------:R2:W-:Y:S01]  /*3a80*/  STG.E desc[UR8][R108.64+0x1600], R13 ;  /* 0x0016000d6c007986 */ /* 0x0005e2000c101908 */
[----:B---3--:R-:W-:Y:S02]  /*3a90*/  FMNMX R41, RZ, R32, !PT ;  /* 0x00000020ff297209 */ /* 0x008fe40007800000 */
[----:B------:R-:W-:Y:S01]  /*3aa0*/  FMNMX R107, RZ, R107, !PT ;  /* 0x0000006bff6b7209 */ /* 0x000fe20007800000 */
[----:B------:R3:W-:Y:S01]  /*3ab0*/  STG.E desc[UR8][R108.64+0x1608], R17 ;  /* 0x001608116c007986 */ /* 0x0007e2000c101908 */
[----:B0-----:R-:W-:Y:S02]  /*3ac0*/  FMNMX R33, RZ, R24, !PT ;  /* 0x00000018ff217209 */ /* 0x001fe40007800000 */
[----:B------:R-:W-:Y:S01]  /*3ad0*/  FMNMX R97, RZ, R97, !PT ;  /* 0x00000061ff617209 */ /* 0x000fe20007800000 */
[----:B------:R0:W-:Y:S01]  /*3ae0*/  STG.E desc[UR8][R108.64+0x1648], R11 ;  /* 0x0016480b6c007986 */ /* 0x0001e2000c101908 */
[----:B-1----:R-:W-:-:S02]  /*3af0*/  FMNMX R25, RZ, R16, !PT ;  /* 0x00000010ff197209 */ /* 0x002fc40007800000 */
[----:B------:R-:W-:Y:S01]  /*3b00*/  FMNMX R99, RZ, R99, !PT ;  /* 0x00000063ff637209 */ /* 0x000fe20007800000 */
[----:B------:R1:W-:Y:S01]  /*3b10*/  STG.E desc[UR8][R108.64+0x1a08], R7 ;  /* 0x001a08076c007986 */ /* 0x0003e2000c101908 */
[----:B--2---:R-:W-:Y:S02]  /*3b20*/  FMNMX R13, RZ, R4, !PT ;  /* 0x00000004ff0d7209 */ /* 0x004fe40007800000 */
[----:B------:R-:W-:Y:S01]  /*3b30*/  FMNMX R89, RZ, R89, !PT ;  /* 0x00000059ff597209 */ /* 0x000fe20007800000 */
[----:B------:R2:W-:Y:S01]  /*3b40*/  STG.E desc[UR8][R108.64+0x1a40], R5 ;  /* 0x001a40056c007986 */ /* 0x0005e2000c101908 */
[----:B---3--:R-:W-:Y:S02]  /*3b50*/  FMNMX R17, RZ, R10, !PT ;  /* 0x0000000aff117209 */ /* 0x008fe40007800000 */
[----:B------:R-:W-:Y:S01]  /*3b60*/  FMNMX R91, RZ, R91, !PT ;  /* 0x0000005bff5b7209 */ /* 0x000fe20007800000 */
[----:B------:R3:W-:Y:S01]  /*3b70*/  STG.E desc[UR8][R108.64+0x1a48], R9 ;  /* 0x001a48096c007986 */ /* 0x0007e2000c101908 */
[----:B0-----:R-:W-:-:S02]  /*3b80*/  FMNMX R11, RZ, R98, !PT ;  /* 0x00000062ff0b7209 */ /* 0x001fc40007800000 */
[----:B-1----:R-:W-:Y:S02]  /*3b90*/  FMNMX R7, RZ, R96, !PT ;  /* 0x00000060ff077209 */ /* 0x002fe40007800000 */
[----:B--2---:R-:W-:Y:S02]  /*3ba0*/  FMNMX R5, RZ, R88, !PT ;  /* 0x00000058ff057209 */ /* 0x004fe40007800000 */
[----:B---3--:R-:W-:Y:S01]  /*3bb0*/  FMNMX R9, RZ, R90, !PT ;  /* 0x0000005aff097209 */ /* 0x008fe20007800000 */
[----:B------:R-:W-:Y:S04]  /*3bc0*/  STG.E desc[UR8][R108.64+0x200], R129 ;  /* 0x000200816c007986 */ /* 0x000fe8000c101908 */
        /* <DEDUP_REMOVED lines=57> */
[----:B------:R-:W-:Y:S01]  /*3f60*/  STG.E desc[UR8][R108.64+0x1c4c], R91 ;  /* 0x001c4c5b6c007986 */ /* 0x000fe2000c101908 */
[----:B------:R-:W-:Y:S01]  /*3f70*/  FADD R93, R110, R93 ;  /* 0x0000005d6e5d7221 */ /* 0x000fe20000000000 */
[----:B------:R-:W-:-:S04]  /*3f80*/  UPLOP3.LUT UP1, UPT, UPT, UPT, UP0, 0x80, 0x8 ;  /* 0x000000000008789c */ /* 0x000fc80003f2f000 */
[----:B------:R-:W-:Y:S01]  /*3f90*/  FMNMX R93, RZ, R93, !PT ;  /* 0x0000005dff5d7209 */ /* 0x000fe20007800000 */
[----:B------:R-:W-:-:S04]  /*3fa0*/  UPLOP3.LUT UP0, UPT, UPT, UPT, UPT, 0x40, 0x4 ;  /* 0x000000000004789c */ /* 0x000fc80003f0e870 */
[----:B------:R0:W-:Y:S02]  /*3fb0*/  STG.E desc[UR8][R108.64+0x1844], R93 ;  /* 0x0018445d6c007986 */ /* 0x0001e4000c101908 */
[----:B0-----:R-:W-:Y:S01]  /*3fc0*/  MOV R93, 0x1 ;  /* 0x00000001005d7802 */ /* 0x001fe20000000f00 */
[----:B------:R-:W-:Y:S06]  /*3fd0*/  BRA.U UP1, `(.L_x_5) ;  /* 0xffffffe501c87547 */ /* 0x000fec000b83ffff */
[----:B------:R-:W-:Y:S05]  /*3fe0*/  EXIT ;  /* 0x000000000000794d */ /* 0x000fea0003800000 */
.L_x_6:
[----:B------:R-:W-:-:S00]  /*3ff0*/  BRA `(.L_x_6) ;  /* 0xfffffffc00fc7947 */ /* 0x000fc0000383ffff */
[----:B------:R-:W-:-:S00]  /*4000*/  NOP ;  /* 0x0000000000007918 */ /* 0x000fc00000000000 */
[----:B------:R-:W-:-:S00]  /*4010*/  NOP ;  /* 0x0000000000007918 */ /* 0x000fc00000000000 */
[----:B------:R-:W-:-:S00]  /*4020*/  NOP ;  /* 0x0000000000007918 */ /* 0x000fc00000000000 */
[----:B------:R-:W-:-:S00]  /*4030*/  NOP ;  /* 0x0000000000007918 */ /* 0x000fc00000000000 */
[----:B------:R-:W-:-:S00]  /*4040*/  NOP ;  /* 0x0000000000007918 */ /* 0x000fc00000000000 */
[----:B------:R-:W-:-:S00]  /*4050*/  NOP ;  /* 0x0000000000007918 */ /* 0x000fc00000000000 */
[----:B------:R-:W-:-:S00]  /*4060*/  NOP ;  /* 0x0000000000007918 */ /* 0x000fc00000000000 */
[----:B------:R-:W-:-:S00]  /*4070*/  NOP ;  /* 0x0000000000007918 */ /* 0x000fc00000000000 */
.L_x_7:


//--------------------- .nv.shared.my_kernel_kernel0 --------------------------
	.section	.nv.shared.my_kernel_kernel0,"aw",@nobits
	.sectionflags	@""
	.align	4
.nv.shared.my_kernel_kernel0:
	.zero		2952


//--------------------- .nv.shared.reserved.0     --------------------------
	.section	.nv.shared.reserved.0,"aw",@nobits
	.weak		__nv_reservedSMEM_offset_0_alias
	.size		__nv_reservedSMEM_offset_0_alias, 0, 64
	.other		__nv_reservedSMEM_offset_0_alias,@"STO_CUDA_RESERVED_SHARED STV_DEFAULT"
__nv_reservedSMEM_offset_0_alias:
	.zero		0
	.zero		64


//--------------------- .nv.constant0.my_kernel_kernel0 --------------------------
	.section	.nv.constant0.my_kernel_kernel0,"a",@progbits
	.sectionflags	@""
	.align	4
.nv.constant0.my_kernel_kernel0:
	.zero		928


//--------------------- SYMBOLS --------------------------

	.type		.nv.reservedSmem.offset0,@object
	.size		.nv.reservedSmem.offset0,0x4
	.type		.nv.reservedSmem.cap,@object
	.size		.nv.reservedSmem.cap,0x4
